//
// Generated by NVIDIA NVVM Compiler
//
// Compiler Build ID: CL-36424714
// Cuda compilation tools, release 13.0, V13.0.88
// Based on NVVM 20.0.0
//

.version 9.0
.target sm_100
.address_size 64

	// .globl	_Z17im2col_gpu_kerneliPKfiiiiiiiiiiiiPf
// _ZZ33conv_diag_affine_bwd_batch_kernelPKfiiiS0_S0_PfS1_S1_E16scale_grad_cache has been demoted
// _ZZ33conv_diag_affine_bwd_batch_kernelPKfiiiS0_S0_PfS1_S1_E15bias_grad_cache has been demoted

.visible .entry _Z17im2col_gpu_kerneliPKfiiiiiiiiiiiiPf(
	.param .u32 _Z17im2col_gpu_kerneliPKfiiiiiiiiiiiiPf_param_0,
	.param .u64 .ptr .align 1 _Z17im2col_gpu_kerneliPKfiiiiiiiiiiiiPf_param_1,
	.param .u32 _Z17im2col_gpu_kerneliPKfiiiiiiiiiiiiPf_param_2,
	.param .u32 _Z17im2col_gpu_kerneliPKfiiiiiiiiiiiiPf_param_3,
	.param .u32 _Z17im2col_gpu_kerneliPKfiiiiiiiiiiiiPf_param_4,
	.param .u32 _Z17im2col_gpu_kerneliPKfiiiiiiiiiiiiPf_param_5,
	.param .u32 _Z17im2col_gpu_kerneliPKfiiiiiiiiiiiiPf_param_6,
	.param .u32 _Z17im2col_gpu_kerneliPKfiiiiiiiiiiiiPf_param_7,
	.param .u32 _Z17im2col_gpu_kerneliPKfiiiiiiiiiiiiPf_param_8,
	.param .u32 _Z17im2col_gpu_kerneliPKfiiiiiiiiiiiiPf_param_9,
	.param .u32 _Z17im2col_gpu_kerneliPKfiiiiiiiiiiiiPf_param_10,
	.param .u32 _Z17im2col_gpu_kerneliPKfiiiiiiiiiiiiPf_param_11,
	.param .u32 _Z17im2col_gpu_kerneliPKfiiiiiiiiiiiiPf_param_12,
	.param .u32 _Z17im2col_gpu_kerneliPKfiiiiiiiiiiiiPf_param_13,
	.param .u64 .ptr .align 1 _Z17im2col_gpu_kerneliPKfiiiiiiiiiiiiPf_param_14
)
{
	.reg .pred 	%p<88>;
	.reg .b32 	%r<183>;
	.reg .b32 	%f<61>;
	.reg .b64 	%rd<119>;

	ld.param.u32 	%r89, [_Z17im2col_gpu_kerneliPKfiiiiiiiiiiiiPf_param_0];
	ld.param.u64 	%rd26, [_Z17im2col_gpu_kerneliPKfiiiiiiiiiiiiPf_param_1];
	ld.param.u32 	%r77, [_Z17im2col_gpu_kerneliPKfiiiiiiiiiiiiPf_param_2];
	ld.param.u32 	%r78, [_Z17im2col_gpu_kerneliPKfiiiiiiiiiiiiPf_param_3];
	ld.param.u32 	%r81, [_Z17im2col_gpu_kerneliPKfiiiiiiiiiiiiPf_param_6];
	ld.param.u32 	%r82, [_Z17im2col_gpu_kerneliPKfiiiiiiiiiiiiPf_param_7];
	ld.param.u32 	%r83, [_Z17im2col_gpu_kerneliPKfiiiiiiiiiiiiPf_param_8];
	ld.param.u32 	%r84, [_Z17im2col_gpu_kerneliPKfiiiiiiiiiiiiPf_param_9];
	ld.param.u32 	%r86, [_Z17im2col_gpu_kerneliPKfiiiiiiiiiiiiPf_param_11];
	ld.param.u32 	%r87, [_Z17im2col_gpu_kerneliPKfiiiiiiiiiiiiPf_param_12];
	ld.param.u32 	%r88, [_Z17im2col_gpu_kerneliPKfiiiiiiiiiiiiPf_param_13];
	ld.param.u64 	%rd25, [_Z17im2col_gpu_kerneliPKfiiiiiiiiiiiiPf_param_14];
	cvta.to.global.u64 	%rd1, %rd26;
	mov.u32 	%r90, %tid.x;
	mov.u32 	%r91, %ntid.x;
	mov.u32 	%r92, %ctaid.x;
	mad.lo.s32 	%r1, %r91, %r92, %r90;
	setp.ge.s32 	%p1, %r1, %r89;
	@%p1 bra 	$L__BB0_46;
	ld.param.u32 	%r153, [_Z17im2col_gpu_kerneliPKfiiiiiiiiiiiiPf_param_5];
	ld.param.u32 	%r151, [_Z17im2col_gpu_kerneliPKfiiiiiiiiiiiiPf_param_4];
	cvta.to.global.u64 	%rd27, %rd25;
	div.s32 	%r93, %r1, %r88;
	div.s32 	%r94, %r93, %r87;
	mul.lo.s32 	%r95, %r94, %r87;
	sub.s32 	%r96, %r93, %r95;
	mul.lo.s32 	%r97, %r93, %r88;
	sub.s32 	%r98, %r1, %r97;
	mul.lo.s32 	%r99, %r96, %r83;
	sub.s32 	%r2, %r99, %r81;
	mul.lo.s32 	%r3, %r98, %r84;
	sub.s32 	%r4, %r3, %r82;
	mul.lo.s32 	%r100, %r153, %r151;
	mul.lo.s32 	%r101, %r100, %r87;
	mad.lo.s32 	%r102, %r101, %r94, %r96;
	mad.lo.s32 	%r103, %r102, %r88, %r98;
	mul.wide.s32 	%rd28, %r103, 4;
	add.s64 	%rd118, %rd27, %rd28;
	mad.lo.s32 	%r104, %r94, %r77, %r2;
	mad.lo.s32 	%r105, %r104, %r78, %r4;
	cvt.s64.s32 	%rd3, %r105;
	setp.lt.s32 	%p2, %r151, 1;
	@%p2 bra 	$L__BB0_46;
	ld.param.u32 	%r154, [_Z17im2col_gpu_kerneliPKfiiiiiiiiiiiiPf_param_5];
	setp.lt.s32 	%p3, %r154, 1;
	mul.lo.s32 	%r5, %r88, %r87;
	@%p3 bra 	$L__BB0_46;
	ld.param.u32 	%r155, [_Z17im2col_gpu_kerneliPKfiiiiiiiiiiiiPf_param_5];
	and.b32  	%r6, %r155, 7;
	shl.b32 	%r7, %r86, 1;
	shl.b32 	%r107, %r86, 2;
	mul.lo.s32 	%r8, %r86, 5;
	add.s32 	%r108, %r86, %r3;
	sub.s32 	%r9, %r108, %r82;
	add.s32 	%r109, %r3, %r7;
	sub.s32 	%r10, %r109, %r82;
	mad.lo.s32 	%r110, %r86, 3, %r3;
	sub.s32 	%r11, %r110, %r82;
	add.s32 	%r111, %r3, %r107;
	sub.s32 	%r12, %r111, %r82;
	add.s32 	%r112, %r3, %r8;
	sub.s32 	%r13, %r112, %r82;
	mad.lo.s32 	%r113, %r86, 6, %r3;
	sub.s32 	%r14, %r113, %r82;
	mad.lo.s32 	%r114, %r86, 7, %r3;
	sub.s32 	%r15, %r114, %r82;
	mov.b32 	%r162, 0;
$L__BB0_4:
	ld.param.u32 	%r161, [_Z17im2col_gpu_kerneliPKfiiiiiiiiiiiiPf_param_10];
	ld.param.u32 	%r156, [_Z17im2col_gpu_kerneliPKfiiiiiiiiiiiiPf_param_5];
	setp.lt.u32 	%p4, %r156, 8;
	mul.lo.s32 	%r116, %r162, %r161;
	add.s32 	%r17, %r116, %r2;
	mul.lo.s32 	%r18, %r116, %r78;
	mov.b32 	%r181, 0;
	@%p4 bra 	$L__BB0_23;
	ld.param.u32 	%r157, [_Z17im2col_gpu_kerneliPKfiiiiiiiiiiiiPf_param_5];
	and.b32  	%r117, %r157, 2147483640;
	neg.s32 	%r179, %r117;
	add.s32 	%r178, %r86, %r18;
	add.s32 	%r177, %r7, %r18;
	mad.lo.s32 	%r176, %r86, 3, %r18;
	shl.b32 	%r118, %r86, 2;
	add.s32 	%r175, %r118, %r18;
	add.s32 	%r174, %r8, %r18;
	mad.lo.s32 	%r173, %r86, 6, %r18;
	mad.lo.s32 	%r172, %r86, 7, %r18;
	mov.u64 	%rd111, %rd118;
	mov.u32 	%r163, %r4;
	mov.u32 	%r164, %r15;
	mov.u32 	%r165, %r14;
	mov.u32 	%r166, %r13;
	mov.u32 	%r167, %r12;
	mov.u32 	%r168, %r11;
	mov.u32 	%r169, %r10;
	mov.u32 	%r170, %r9;
	mov.u32 	%r171, %r18;
$L__BB0_6:
	.pragma "nounroll";
	setp.ge.s32 	%p5, %r17, %r77;
	or.b32  	%r119, %r17, %r163;
	setp.lt.s32 	%p6, %r119, 0;
	setp.ge.s32 	%p7, %r163, %r78;
	or.pred  	%p8, %p5, %p7;
	mov.f32 	%f46, 0f00000000;
	or.pred  	%p9, %p8, %p6;
	@%p9 bra 	$L__BB0_8;
	cvt.s64.s32 	%rd30, %r171;
	add.s64 	%rd31, %rd30, %rd3;
	shl.b64 	%rd32, %rd31, 2;
	add.s64 	%rd33, %rd1, %rd32;
	ld.global.f32 	%f46, [%rd33];
$L__BB0_8:
	or.b32  	%r120, %r17, %r170;
	st.global.f32 	[%rd111], %f46;
	setp.lt.s32 	%p11, %r120, 0;
	setp.ge.s32 	%p12, %r170, %r78;
	or.pred  	%p13, %p5, %p12;
	mov.f32 	%f47, 0f00000000;
	or.pred  	%p14, %p13, %p11;
	@%p14 bra 	$L__BB0_10;
	cvt.s64.s32 	%rd34, %r178;
	add.s64 	%rd35, %rd34, %rd3;
	shl.b64 	%rd36, %rd35, 2;
	add.s64 	%rd37, %rd1, %rd36;
	ld.global.f32 	%f47, [%rd37];
$L__BB0_10:
	or.b32  	%r121, %r17, %r169;
	mul.wide.s32 	%rd38, %r5, 4;
	add.s64 	%rd39, %rd111, %rd38;
	st.global.f32 	[%rd39], %f47;
	setp.lt.s32 	%p16, %r121, 0;
	setp.ge.s32 	%p17, %r169, %r78;
	or.pred  	%p18, %p5, %p17;
	mov.f32 	%f48, 0f00000000;
	or.pred  	%p19, %p18, %p16;
	@%p19 bra 	$L__BB0_12;
	cvt.s64.s32 	%rd40, %r177;
	add.s64 	%rd41, %rd40, %rd3;
	shl.b64 	%rd42, %rd41, 2;
	add.s64 	%rd43, %rd1, %rd42;
	ld.global.f32 	%f48, [%rd43];
$L__BB0_12:
	or.b32  	%r122, %r17, %r168;
	mul.wide.s32 	%rd44, %r5, 4;
	add.s64 	%rd45, %rd111, %rd44;
	add.s64 	%rd6, %rd45, %rd44;
	st.global.f32 	[%rd6], %f48;
	setp.lt.s32 	%p21, %r122, 0;
	setp.ge.s32 	%p22, %r168, %r78;
	or.pred  	%p23, %p5, %p22;
	mov.f32 	%f49, 0f00000000;
	or.pred  	%p24, %p23, %p21;
	@%p24 bra 	$L__BB0_14;
	cvt.s64.s32 	%rd46, %r176;
	add.s64 	%rd47, %rd46, %rd3;
	shl.b64 	%rd48, %rd47, 2;
	add.s64 	%rd49, %rd1, %rd48;
	ld.global.f32 	%f49, [%rd49];
$L__BB0_14:
	or.b32  	%r123, %r17, %r167;
	mul.wide.s32 	%rd50, %r5, 4;
	add.s64 	%rd7, %rd6, %rd50;
	st.global.f32 	[%rd7], %f49;
	setp.lt.s32 	%p26, %r123, 0;
	setp.ge.s32 	%p27, %r167, %r78;
	or.pred  	%p28, %p5, %p27;
	mov.f32 	%f50, 0f00000000;
	or.pred  	%p29, %p28, %p26;
	@%p29 bra 	$L__BB0_16;
	cvt.s64.s32 	%rd51, %r175;
	add.s64 	%rd52, %rd51, %rd3;
	shl.b64 	%rd53, %rd52, 2;
	add.s64 	%rd54, %rd1, %rd53;
	ld.global.f32 	%f50, [%rd54];
$L__BB0_16:
	or.b32  	%r124, %r17, %r166;
	mul.wide.s32 	%rd55, %r5, 4;
	add.s64 	%rd8, %rd7, %rd55;
	st.global.f32 	[%rd8], %f50;
	setp.lt.s32 	%p31, %r124, 0;
	setp.ge.s32 	%p32, %r166, %r78;
	or.pred  	%p33, %p5, %p32;
	mov.f32 	%f51, 0f00000000;
	or.pred  	%p34, %p33, %p31;
	@%p34 bra 	$L__BB0_18;
	cvt.s64.s32 	%rd56, %r174;
	add.s64 	%rd57, %rd56, %rd3;
	shl.b64 	%rd58, %rd57, 2;
	add.s64 	%rd59, %rd1, %rd58;
	ld.global.f32 	%f51, [%rd59];
$L__BB0_18:
	or.b32  	%r125, %r17, %r165;
	mul.wide.s32 	%rd60, %r5, 4;
	add.s64 	%rd9, %rd8, %rd60;
	st.global.f32 	[%rd9], %f51;
	setp.lt.s32 	%p36, %r125, 0;
	setp.ge.s32 	%p37, %r165, %r78;
	or.pred  	%p38, %p5, %p37;
	mov.f32 	%f52, 0f00000000;
	or.pred  	%p39, %p38, %p36;
	@%p39 bra 	$L__BB0_20;
	cvt.s64.s32 	%rd61, %r173;
	add.s64 	%rd62, %rd61, %rd3;
	shl.b64 	%rd63, %rd62, 2;
	add.s64 	%rd64, %rd1, %rd63;
	ld.global.f32 	%f52, [%rd64];
$L__BB0_20:
	or.b32  	%r126, %r17, %r164;
	mul.wide.s32 	%rd65, %r5, 4;
	add.s64 	%rd10, %rd9, %rd65;
	st.global.f32 	[%rd10], %f52;
	setp.lt.s32 	%p41, %r126, 0;
	setp.ge.s32 	%p42, %r164, %r78;
	or.pred  	%p43, %p5, %p42;
	mov.f32 	%f53, 0f00000000;
	or.pred  	%p44, %p43, %p41;
	@%p44 bra 	$L__BB0_22;
	cvt.s64.s32 	%rd66, %r172;
	add.s64 	%rd67, %rd66, %rd3;
	shl.b64 	%rd68, %rd67, 2;
	add.s64 	%rd69, %rd1, %rd68;
	ld.global.f32 	%f53, [%rd69];
$L__BB0_22:
	ld.param.u32 	%r158, [_Z17im2col_gpu_kerneliPKfiiiiiiiiiiiiPf_param_5];
	and.b32  	%r181, %r158, 2147483640;
	mul.wide.s32 	%rd70, %r5, 4;
	add.s64 	%rd71, %rd10, %rd70;
	st.global.f32 	[%rd71], %f53;
	add.s32 	%r179, %r179, 8;
	shl.b32 	%r127, %r86, 3;
	add.s32 	%r178, %r178, %r127;
	add.s32 	%r177, %r177, %r127;
	add.s32 	%r176, %r176, %r127;
	add.s32 	%r175, %r175, %r127;
	add.s32 	%r174, %r174, %r127;
	add.s32 	%r173, %r173, %r127;
	add.s32 	%r172, %r172, %r127;
	add.s32 	%r171, %r171, %r127;
	add.s32 	%r170, %r170, %r127;
	add.s32 	%r169, %r169, %r127;
	add.s32 	%r168, %r168, %r127;
	add.s32 	%r167, %r167, %r127;
	add.s32 	%r166, %r166, %r127;
	add.s32 	%r165, %r165, %r127;
	add.s32 	%r164, %r164, %r127;
	add.s32 	%r163, %r163, %r127;
	mul.wide.s32 	%rd72, %r5, 32;
	add.s64 	%rd118, %rd111, %rd72;
	setp.ne.s32 	%p45, %r179, 0;
	add.s64 	%rd111, %rd71, %rd70;
	@%p45 bra 	$L__BB0_6;
$L__BB0_23:
	setp.eq.s32 	%p46, %r6, 0;
	@%p46 bra 	$L__BB0_45;
	add.s32 	%r128, %r6, -1;
	setp.lt.u32 	%p47, %r128, 3;
	@%p47 bra 	$L__BB0_34;
	setp.ge.s32 	%p48, %r17, %r77;
	mul.lo.s32 	%r63, %r181, %r86;
	add.s32 	%r64, %r63, %r4;
	or.b32  	%r130, %r17, %r64;
	setp.lt.s32 	%p49, %r130, 0;
	setp.ge.s32 	%p50, %r64, %r78;
	or.pred  	%p51, %p48, %p50;
	mov.f32 	%f54, 0f00000000;
	or.pred  	%p52, %p51, %p49;
	@%p52 bra 	$L__BB0_27;
	add.s32 	%r131, %r63, %r18;
	cvt.s64.s32 	%rd74, %r131;
	add.s64 	%rd75, %rd74, %rd3;
	shl.b64 	%rd76, %rd75, 2;
	add.s64 	%rd77, %rd1, %rd76;
	ld.global.f32 	%f54, [%rd77];
$L__BB0_27:
	setp.ge.s32 	%p53, %r17, %r77;
	add.s32 	%r66, %r64, %r86;
	or.b32  	%r132, %r17, %r66;
	st.global.f32 	[%rd118], %f54;
	add.s32 	%r65, %r63, %r86;
	setp.lt.s32 	%p54, %r132, 0;
	setp.ge.s32 	%p55, %r66, %r78;
	or.pred  	%p56, %p53, %p55;
	mov.f32 	%f55, 0f00000000;
	or.pred  	%p57, %p56, %p54;
	@%p57 bra 	$L__BB0_29;
	add.s32 	%r133, %r65, %r18;
	cvt.s64.s32 	%rd78, %r133;
	add.s64 	%rd79, %rd78, %rd3;
	shl.b64 	%rd80, %rd79, 2;
	add.s64 	%rd81, %rd1, %rd80;
	ld.global.f32 	%f55, [%rd81];
$L__BB0_29:
	mul.wide.s32 	%rd82, %r5, 4;
	add.s64 	%rd15, %rd118, %rd82;
	setp.ge.s32 	%p58, %r17, %r77;
	add.s32 	%r68, %r66, %r86;
	or.b32  	%r134, %r17, %r68;
	st.global.f32 	[%rd15], %f55;
	add.s32 	%r67, %r65, %r86;
	setp.lt.s32 	%p59, %r134, 0;
	setp.ge.s32 	%p60, %r68, %r78;
	or.pred  	%p61, %p58, %p60;
	mov.f32 	%f56, 0f00000000;
	or.pred  	%p62, %p61, %p59;
	@%p62 bra 	$L__BB0_31;
	add.s32 	%r135, %r67, %r18;
	cvt.s64.s32 	%rd83, %r135;
	add.s64 	%rd84, %rd83, %rd3;
	shl.b64 	%rd85, %rd84, 2;
	add.s64 	%rd86, %rd1, %rd85;
	ld.global.f32 	%f56, [%rd86];
$L__BB0_31:
	add.s64 	%rd16, %rd15, %rd82;
	setp.ge.s32 	%p63, %r17, %r77;
	add.s32 	%r136, %r68, %r86;
	or.b32  	%r137, %r17, %r136;
	st.global.f32 	[%rd16], %f56;
	setp.lt.s32 	%p64, %r137, 0;
	setp.ge.s32 	%p65, %r136, %r78;
	or.pred  	%p66, %p63, %p65;
	mov.f32 	%f57, 0f00000000;
	or.pred  	%p67, %p66, %p64;
	@%p67 bra 	$L__BB0_33;
	add.s32 	%r138, %r67, %r86;
	add.s32 	%r139, %r138, %r18;
	cvt.s64.s32 	%rd88, %r139;
	add.s64 	%rd89, %rd88, %rd3;
	shl.b64 	%rd90, %rd89, 2;
	add.s64 	%rd91, %rd1, %rd90;
	ld.global.f32 	%f57, [%rd91];
$L__BB0_33:
	add.s64 	%rd93, %rd16, %rd82;
	st.global.f32 	[%rd93], %f57;
	add.s64 	%rd118, %rd93, %rd82;
	add.s32 	%r181, %r181, 4;
$L__BB0_34:
	ld.param.u32 	%r159, [_Z17im2col_gpu_kerneliPKfiiiiiiiiiiiiPf_param_5];
	and.b32  	%r140, %r159, 3;
	setp.eq.s32 	%p68, %r140, 0;
	@%p68 bra 	$L__BB0_45;
	setp.eq.s32 	%p69, %r140, 1;
	@%p69 bra 	$L__BB0_41;
	setp.ge.s32 	%p70, %r17, %r77;
	mul.lo.s32 	%r71, %r181, %r86;
	add.s32 	%r72, %r71, %r4;
	or.b32  	%r141, %r17, %r72;
	setp.lt.s32 	%p71, %r141, 0;
	setp.ge.s32 	%p72, %r72, %r78;
	or.pred  	%p73, %p70, %p72;
	mov.f32 	%f58, 0f00000000;
	or.pred  	%p74, %p73, %p71;
	@%p74 bra 	$L__BB0_38;
	add.s32 	%r142, %r71, %r18;
	cvt.s64.s32 	%rd95, %r142;
	add.s64 	%rd96, %rd95, %rd3;
	shl.b64 	%rd97, %rd96, 2;
	add.s64 	%rd98, %rd1, %rd97;
	ld.global.f32 	%f58, [%rd98];
$L__BB0_38:
	setp.ge.s32 	%p75, %r17, %r77;
	add.s32 	%r143, %r72, %r86;
	or.b32  	%r144, %r17, %r143;
	st.global.f32 	[%rd118], %f58;
	setp.lt.s32 	%p76, %r144, 0;
	setp.ge.s32 	%p77, %r143, %r78;
	or.pred  	%p78, %p75, %p77;
	mov.f32 	%f59, 0f00000000;
	or.pred  	%p79, %p78, %p76;
	@%p79 bra 	$L__BB0_40;
	add.s32 	%r145, %r71, %r86;
	add.s32 	%r146, %r145, %r18;
	cvt.s64.s32 	%rd99, %r146;
	add.s64 	%rd100, %rd99, %rd3;
	shl.b64 	%rd101, %rd100, 2;
	add.s64 	%rd102, %rd1, %rd101;
	ld.global.f32 	%f59, [%rd102];
$L__BB0_40:
	mul.wide.s32 	%rd103, %r5, 4;
	add.s64 	%rd104, %rd118, %rd103;
	st.global.f32 	[%rd104], %f59;
	add.s64 	%rd118, %rd104, %rd103;
	add.s32 	%r181, %r181, 2;
$L__BB0_41:
	ld.param.u32 	%r160, [_Z17im2col_gpu_kerneliPKfiiiiiiiiiiiiPf_param_5];
	and.b32  	%r147, %r160, 1;
	setp.eq.b32 	%p80, %r147, 1;
	not.pred 	%p81, %p80;
	@%p81 bra 	$L__BB0_45;
	setp.ge.s32 	%p82, %r17, %r77;
	mul.lo.s32 	%r75, %r181, %r86;
	add.s32 	%r148, %r75, %r4;
	or.b32  	%r149, %r17, %r148;
	setp.lt.s32 	%p83, %r149, 0;
	setp.ge.s32 	%p84, %r148, %r78;
	or.pred  	%p85, %p82, %p84;
	mov.f32 	%f60, 0f00000000;
	or.pred  	%p86, %p85, %p83;
	@%p86 bra 	$L__BB0_44;
	add.s32 	%r150, %r75, %r18;
	cvt.s64.s32 	%rd105, %r150;
	add.s64 	%rd106, %rd105, %rd3;
	shl.b64 	%rd107, %rd106, 2;
	add.s64 	%rd108, %rd1, %rd107;
	ld.global.f32 	%f60, [%rd108];
$L__BB0_44:
	st.global.f32 	[%rd118], %f60;
	mul.wide.s32 	%rd109, %r5, 4;
	add.s64 	%rd118, %rd118, %rd109;
$L__BB0_45:
	ld.param.u32 	%r152, [_Z17im2col_gpu_kerneliPKfiiiiiiiiiiiiPf_param_4];
	add.s32 	%r162, %r162, 1;
	setp.ne.s32 	%p87, %r162, %r152;
	@%p87 bra 	$L__BB0_4;
$L__BB0_46:
	ret;

}
	// .globl	_Z17col2im_gpu_kerneliPKfiiiiiiiiiiiiiPf
.visible .entry _Z17col2im_gpu_kerneliPKfiiiiiiiiiiiiiPf(
	.param .u32 _Z17col2im_gpu_kerneliPKfiiiiiiiiiiiiiPf_param_0,
	.param .u64 .ptr .align 1 _Z17col2im_gpu_kerneliPKfiiiiiiiiiiiiiPf_param_1,
	.param .u32 _Z17col2im_gpu_kerneliPKfiiiiiiiiiiiiiPf_param_2,
	.param .u32 _Z17col2im_gpu_kerneliPKfiiiiiiiiiiiiiPf_param_3,
	.param .u32 _Z17col2im_gpu_kerneliPKfiiiiiiiiiiiiiPf_param_4,
	.param .u32 _Z17col2im_gpu_kerneliPKfiiiiiiiiiiiiiPf_param_5,
	.param .u32 _Z17col2im_gpu_kerneliPKfiiiiiiiiiiiiiPf_param_6,
	.param .u32 _Z17col2im_gpu_kerneliPKfiiiiiiiiiiiiiPf_param_7,
	.param .u32 _Z17col2im_gpu_kerneliPKfiiiiiiiiiiiiiPf_param_8,
	.param .u32 _Z17col2im_gpu_kerneliPKfiiiiiiiiiiiiiPf_param_9,
	.param .u32 _Z17col2im_gpu_kerneliPKfiiiiiiiiiiiiiPf_param_10,
	.param .u32 _Z17col2im_gpu_kerneliPKfiiiiiiiiiiiiiPf_param_11,
	.param .u32 _Z17col2im_gpu_kerneliPKfiiiiiiiiiiiiiPf_param_12,
	.param .u32 _Z17col2im_gpu_kerneliPKfiiiiiiiiiiiiiPf_param_13,
	.param .u32 _Z17col2im_gpu_kerneliPKfiiiiiiiiiiiiiPf_param_14,
	.param .u64 .ptr .align 1 _Z17col2im_gpu_kerneliPKfiiiiiiiiiiiiiPf_param_15
)
{
	.reg .pred 	%p<27>;
	.reg .b32 	%r<151>;
	.reg .b32 	%f<42>;
	.reg .b64 	%rd<36>;

	ld.param.u32 	%r56, [_Z17col2im_gpu_kerneliPKfiiiiiiiiiiiiiPf_param_0];
	ld.param.u64 	%rd3, [_Z17col2im_gpu_kerneliPKfiiiiiiiiiiiiiPf_param_1];
	ld.param.u32 	%r44, [_Z17col2im_gpu_kerneliPKfiiiiiiiiiiiiiPf_param_2];
	ld.param.u32 	%r45, [_Z17col2im_gpu_kerneliPKfiiiiiiiiiiiiiPf_param_3];
	ld.param.u32 	%r46, [_Z17col2im_gpu_kerneliPKfiiiiiiiiiiiiiPf_param_5];
	ld.param.u32 	%r47, [_Z17col2im_gpu_kerneliPKfiiiiiiiiiiiiiPf_param_6];
	ld.param.u32 	%r48, [_Z17col2im_gpu_kerneliPKfiiiiiiiiiiiiiPf_param_7];
	ld.param.u32 	%r49, [_Z17col2im_gpu_kerneliPKfiiiiiiiiiiiiiPf_param_8];
	ld.param.u32 	%r50, [_Z17col2im_gpu_kerneliPKfiiiiiiiiiiiiiPf_param_9];
	ld.param.u32 	%r51, [_Z17col2im_gpu_kerneliPKfiiiiiiiiiiiiiPf_param_10];
	ld.param.u32 	%r52, [_Z17col2im_gpu_kerneliPKfiiiiiiiiiiiiiPf_param_11];
	ld.param.u32 	%r53, [_Z17col2im_gpu_kerneliPKfiiiiiiiiiiiiiPf_param_12];
	ld.param.u32 	%r54, [_Z17col2im_gpu_kerneliPKfiiiiiiiiiiiiiPf_param_13];
	ld.param.u32 	%r55, [_Z17col2im_gpu_kerneliPKfiiiiiiiiiiiiiPf_param_14];
	ld.param.u64 	%rd2, [_Z17col2im_gpu_kerneliPKfiiiiiiiiiiiiiPf_param_15];
	cvta.to.global.u64 	%rd1, %rd3;
	mov.u32 	%r57, %tid.x;
	mov.u32 	%r58, %ntid.x;
	mov.u32 	%r59, %ctaid.x;
	mad.lo.s32 	%r1, %r58, %r59, %r57;
	setp.ge.s32 	%p1, %r1, %r56;
	@%p1 bra 	$L__BB1_36;
	div.s32 	%r61, %r1, %r45;
	mul.lo.s32 	%r62, %r61, %r45;
	sub.s32 	%r63, %r1, %r62;
	add.s32 	%r2, %r63, %r49;
	rem.s32 	%r64, %r61, %r44;
	add.s32 	%r3, %r64, %r48;
	mul.lo.s32 	%r4, %r45, %r44;
	add.s32 	%r65, %r47, -1;
	mul.lo.s32 	%r5, %r53, %r65;
	add.s32 	%r66, %r46, -1;
	mul.lo.s32 	%r6, %r52, %r66;
	setp.le.s32 	%p2, %r2, %r5;
	mov.b32 	%r141, 0;
	@%p2 bra 	$L__BB1_3;
	not.b32 	%r67, %r5;
	add.s32 	%r68, %r2, %r67;
	div.s32 	%r69, %r68, %r51;
	add.s32 	%r141, %r69, 1;
$L__BB1_3:
	div.s32 	%r71, %r2, %r51;
	add.s32 	%r72, %r71, 1;
	min.s32 	%r9, %r72, %r55;
	setp.le.s32 	%p3, %r3, %r6;
	mov.b32 	%r143, 0;
	@%p3 bra 	$L__BB1_5;
	not.b32 	%r73, %r6;
	add.s32 	%r74, %r3, %r73;
	div.s32 	%r75, %r74, %r50;
	add.s32 	%r143, %r75, 1;
$L__BB1_5:
	div.s32 	%r76, %r3, %r50;
	add.s32 	%r77, %r76, 1;
	min.s32 	%r12, %r77, %r54;
	setp.ge.s32 	%p4, %r143, %r12;
	mov.f32 	%f37, 0f00000000;
	@%p4 bra 	$L__BB1_35;
	div.s32 	%r78, %r1, %r4;
	mul.lo.s32 	%r13, %r78, %r46;
	sub.s32 	%r79, %r9, %r141;
	and.b32  	%r14, %r79, 3;
	mul.lo.s32 	%r80, %r141, %r51;
	sub.s32 	%r15, %r2, %r80;
	add.s32 	%r81, %r80, %r51;
	sub.s32 	%r16, %r2, %r81;
	add.s32 	%r82, %r81, %r51;
	sub.s32 	%r17, %r2, %r82;
	add.s32 	%r18, %r141, 3;
	shl.b32 	%r19, %r51, 2;
	mov.f32 	%f37, 0f00000000;
	cvt.s64.s32 	%rd12, %r141;
$L__BB1_7:
	setp.ge.s32 	%p5, %r141, %r9;
	@%p5 bra 	$L__BB1_34;
	setp.eq.s32 	%p6, %r14, 0;
	mul.lo.s32 	%r83, %r143, %r50;
	sub.s32 	%r21, %r3, %r83;
	rem.s32 	%r22, %r21, %r52;
	mov.u32 	%r144, %r141;
	@%p6 bra 	$L__BB1_19;
	setp.ne.s32 	%p7, %r22, 0;
	@%p7 bra 	$L__BB1_12;
	rem.s32 	%r84, %r15, %r53;
	setp.ne.s32 	%p8, %r84, 0;
	@%p8 bra 	$L__BB1_12;
	div.s32 	%r85, %r21, %r52;
	div.s32 	%r86, %r15, %r53;
	add.s32 	%r87, %r85, %r13;
	mad.lo.s32 	%r88, %r87, %r47, %r86;
	mad.lo.s32 	%r89, %r88, %r54, %r143;
	mad.lo.s32 	%r90, %r89, %r55, %r141;
	mul.wide.s32 	%rd4, %r90, 4;
	add.s64 	%rd5, %rd1, %rd4;
	ld.global.f32 	%f23, [%rd5];
	add.f32 	%f37, %f37, %f23;
$L__BB1_12:
	add.s32 	%r144, %r141, 1;
	setp.eq.s32 	%p9, %r14, 1;
	@%p9 bra 	$L__BB1_19;
	setp.ne.s32 	%p10, %r22, 0;
	@%p10 bra 	$L__BB1_16;
	rem.s32 	%r91, %r16, %r53;
	setp.ne.s32 	%p11, %r91, 0;
	@%p11 bra 	$L__BB1_16;
	div.s32 	%r92, %r21, %r52;
	div.s32 	%r93, %r16, %r53;
	add.s32 	%r94, %r92, %r13;
	mad.lo.s32 	%r95, %r94, %r47, %r93;
	mad.lo.s32 	%r96, %r95, %r54, %r143;
	mul.lo.s32 	%r97, %r96, %r55;
	cvt.s64.s32 	%rd6, %r97;
	add.s64 	%rd8, %rd6, %rd12;
	shl.b64 	%rd9, %rd8, 2;
	add.s64 	%rd10, %rd1, %rd9;
	ld.global.f32 	%f24, [%rd10+4];
	add.f32 	%f37, %f37, %f24;
$L__BB1_16:
	setp.ne.s32 	%p12, %r22, 0;
	setp.eq.s32 	%p13, %r14, 2;
	or.pred  	%p14, %p13, %p12;
	add.s32 	%r98, %r141, 2;
	selp.b32 	%r144, %r98, %r18, %p13;
	@%p14 bra 	$L__BB1_19;
	rem.s32 	%r99, %r17, %r53;
	setp.ne.s32 	%p15, %r99, 0;
	mov.u32 	%r144, %r18;
	@%p15 bra 	$L__BB1_19;
	div.s32 	%r100, %r21, %r52;
	div.s32 	%r101, %r17, %r53;
	add.s32 	%r102, %r100, %r13;
	mad.lo.s32 	%r103, %r102, %r47, %r101;
	mad.lo.s32 	%r104, %r103, %r54, %r143;
	mul.lo.s32 	%r105, %r104, %r55;
	cvt.s64.s32 	%rd11, %r105;
	add.s64 	%rd13, %rd11, %rd12;
	shl.b64 	%rd14, %rd13, 2;
	add.s64 	%rd15, %rd1, %rd14;
	ld.global.f32 	%f25, [%rd15+8];
	add.f32 	%f37, %f37, %f25;
	mov.u32 	%r144, %r18;
$L__BB1_19:
	sub.s32 	%r106, %r141, %r9;
	setp.gt.u32 	%p16, %r106, -4;
	@%p16 bra 	$L__BB1_34;
	sub.s32 	%r149, %r144, %r9;
	mul.lo.s32 	%r107, %r51, %r144;
	add.s32 	%r108, %r107, %r51;
	sub.s32 	%r148, %r2, %r108;
	add.s32 	%r109, %r144, 2;
	mul.lo.s32 	%r110, %r51, %r109;
	sub.s32 	%r147, %r2, %r110;
	add.s32 	%r111, %r144, 3;
	mul.lo.s32 	%r112, %r51, %r111;
	sub.s32 	%r146, %r2, %r112;
	sub.s32 	%r145, %r2, %r107;
$L__BB1_21:
	setp.ne.s32 	%p17, %r22, 0;
	@%p17 bra 	$L__BB1_24;
	rem.s32 	%r113, %r145, %r53;
	setp.ne.s32 	%p18, %r113, 0;
	@%p18 bra 	$L__BB1_24;
	div.s32 	%r114, %r21, %r52;
	div.s32 	%r115, %r145, %r53;
	add.s32 	%r116, %r114, %r13;
	mad.lo.s32 	%r117, %r116, %r47, %r115;
	mad.lo.s32 	%r118, %r117, %r54, %r143;
	mad.lo.s32 	%r119, %r118, %r55, %r144;
	mul.wide.s32 	%rd16, %r119, 4;
	add.s64 	%rd17, %rd1, %rd16;
	ld.global.f32 	%f26, [%rd17];
	add.f32 	%f37, %f37, %f26;
$L__BB1_24:
	@%p17 bra 	$L__BB1_27;
	rem.s32 	%r120, %r148, %r53;
	setp.ne.s32 	%p20, %r120, 0;
	@%p20 bra 	$L__BB1_27;
	div.s32 	%r121, %r21, %r52;
	div.s32 	%r122, %r148, %r53;
	add.s32 	%r123, %r121, %r13;
	mad.lo.s32 	%r124, %r123, %r47, %r122;
	mad.lo.s32 	%r125, %r124, %r54, %r143;
	mul.lo.s32 	%r126, %r125, %r55;
	cvt.s64.s32 	%rd18, %r126;
	cvt.s64.s32 	%rd19, %r144;
	add.s64 	%rd20, %rd18, %rd19;
	shl.b64 	%rd21, %rd20, 2;
	add.s64 	%rd22, %rd1, %rd21;
	ld.global.f32 	%f27, [%rd22+4];
	add.f32 	%f37, %f37, %f27;
$L__BB1_27:
	@%p17 bra 	$L__BB1_30;
	rem.s32 	%r127, %r147, %r53;
	setp.ne.s32 	%p22, %r127, 0;
	@%p22 bra 	$L__BB1_30;
	div.s32 	%r128, %r21, %r52;
	div.s32 	%r129, %r147, %r53;
	add.s32 	%r130, %r128, %r13;
	mad.lo.s32 	%r131, %r130, %r47, %r129;
	mad.lo.s32 	%r132, %r131, %r54, %r143;
	mul.lo.s32 	%r133, %r132, %r55;
	cvt.s64.s32 	%rd23, %r133;
	cvt.s64.s32 	%rd24, %r144;
	add.s64 	%rd25, %rd23, %rd24;
	shl.b64 	%rd26, %rd25, 2;
	add.s64 	%rd27, %rd1, %rd26;
	ld.global.f32 	%f28, [%rd27+8];
	add.f32 	%f37, %f37, %f28;
$L__BB1_30:
	@%p17 bra 	$L__BB1_33;
	rem.s32 	%r134, %r146, %r53;
	setp.ne.s32 	%p24, %r134, 0;
	@%p24 bra 	$L__BB1_33;
	div.s32 	%r135, %r21, %r52;
	div.s32 	%r136, %r146, %r53;
	add.s32 	%r137, %r135, %r13;
	mad.lo.s32 	%r138, %r137, %r47, %r136;
	mad.lo.s32 	%r139, %r138, %r54, %r143;
	mul.lo.s32 	%r140, %r139, %r55;
	cvt.s64.s32 	%rd28, %r140;
	cvt.s64.s32 	%rd29, %r144;
	add.s64 	%rd30, %rd28, %rd29;
	shl.b64 	%rd31, %rd30, 2;
	add.s64 	%rd32, %rd1, %rd31;
	ld.global.f32 	%f29, [%rd32+12];
	add.f32 	%f37, %f37, %f29;
$L__BB1_33:
	add.s32 	%r144, %r144, 4;
	add.s32 	%r149, %r149, 4;
	sub.s32 	%r148, %r148, %r19;
	sub.s32 	%r147, %r147, %r19;
	sub.s32 	%r146, %r146, %r19;
	sub.s32 	%r145, %r145, %r19;
	setp.ne.s32 	%p25, %r149, 0;
	@%p25 bra 	$L__BB1_21;
$L__BB1_34:
	add.s32 	%r143, %r143, 1;
	setp.ne.s32 	%p26, %r143, %r12;
	@%p26 bra 	$L__BB1_7;
$L__BB1_35:
	cvta.to.global.u64 	%rd33, %rd2;
	mul.wide.s32 	%rd34, %r1, 4;
	add.s64 	%rd35, %rd33, %rd34;
	st.global.f32 	[%rd35], %f37;
$L__BB1_36:
	ret;

}
	// .globl	_Z33conv_diag_affine_fwd_batch_kernelPKfiiiS0_S0_Pf
.visible .entry _Z33conv_diag_affine_fwd_batch_kernelPKfiiiS0_S0_Pf(
	.param .u64 .ptr .align 1 _Z33conv_diag_affine_fwd_batch_kernelPKfiiiS0_S0_Pf_param_0,
	.param .u32 _Z33conv_diag_affine_fwd_batch_kernelPKfiiiS0_S0_Pf_param_1,
	.param .u32 _Z33conv_diag_affine_fwd_batch_kernelPKfiiiS0_S0_Pf_param_2,
	.param .u32 _Z33conv_diag_affine_fwd_batch_kernelPKfiiiS0_S0_Pf_param_3,
	.param .u64 .ptr .align 1 _Z33conv_diag_affine_fwd_batch_kernelPKfiiiS0_S0_Pf_param_4,
	.param .u64 .ptr .align 1 _Z33conv_diag_affine_fwd_batch_kernelPKfiiiS0_S0_Pf_param_5,
	.param .u64 .ptr .align 1 _Z33conv_diag_affine_fwd_batch_kernelPKfiiiS0_S0_Pf_param_6
)
{
	.reg .pred 	%p<4>;
	.reg .b32 	%r<13>;
	.reg .b32 	%f<5>;
	.reg .b64 	%rd<15>;

	ld.param.u64 	%rd1, [_Z33conv_diag_affine_fwd_batch_kernelPKfiiiS0_S0_Pf_param_0];
	ld.param.u32 	%r3, [_Z33conv_diag_affine_fwd_batch_kernelPKfiiiS0_S0_Pf_param_1];
	ld.param.u32 	%r4, [_Z33conv_diag_affine_fwd_batch_kernelPKfiiiS0_S0_Pf_param_2];
	ld.param.u32 	%r5, [_Z33conv_diag_affine_fwd_batch_kernelPKfiiiS0_S0_Pf_param_3];
	ld.param.u64 	%rd2, [_Z33conv_diag_affine_fwd_batch_kernelPKfiiiS0_S0_Pf_param_4];
	ld.param.u64 	%rd3, [_Z33conv_diag_affine_fwd_batch_kernelPKfiiiS0_S0_Pf_param_5];
	ld.param.u64 	%rd4, [_Z33conv_diag_affine_fwd_batch_kernelPKfiiiS0_S0_Pf_param_6];
	mov.u32 	%r6, %tid.x;
	mov.u32 	%r7, %ctaid.x;
	mov.u32 	%r8, %ntid.x;
	mad.lo.s32 	%r1, %r7, %r8, %r6;
	div.s32 	%r9, %r1, %r3;
	rem.s32 	%r2, %r9, %r4;
	mul.lo.s32 	%r10, %r4, %r3;
	div.s32 	%r11, %r1, %r10;
	or.b32  	%r12, %r4, %r3;
	setp.lt.s32 	%p1, %r12, 0;
	setp.ge.s32 	%p2, %r11, %r5;
	or.pred  	%p3, %p1, %p2;
	@%p3 bra 	$L__BB2_2;
	cvta.to.global.u64 	%rd5, %rd2;
	cvta.to.global.u64 	%rd6, %rd3;
	cvta.to.global.u64 	%rd7, %rd1;
	cvta.to.global.u64 	%rd8, %rd4;
	mul.wide.s32 	%rd9, %r2, 4;
	add.s64 	%rd10, %rd5, %rd9;
	ld.global.f32 	%f1, [%rd10];
	add.s64 	%rd11, %rd6, %rd9;
	ld.global.f32 	%f2, [%rd11];
	mul.wide.s32 	%rd12, %r1, 4;
	add.s64 	%rd13, %rd7, %rd12;
	ld.global.f32 	%f3, [%rd13];
	fma.rn.f32 	%f4, %f1, %f3, %f2;
	add.s64 	%rd14, %rd8, %rd12;
	st.global.f32 	[%rd14], %f4;
$L__BB2_2:
	ret;

}
	// .globl	_Z33conv_diag_affine_bwd_batch_kernelPKfiiiS0_S0_PfS1_S1_
.visible .entry _Z33conv_diag_affine_bwd_batch_kernelPKfiiiS0_S0_PfS1_S1_(
	.param .u64 .ptr .align 1 _Z33conv_diag_affine_bwd_batch_kernelPKfiiiS0_S0_PfS1_S1__param_0,
	.param .u32 _Z33conv_diag_affine_bwd_batch_kernelPKfiiiS0_S0_PfS1_S1__param_1,
	.param .u32 _Z33conv_diag_affine_bwd_batch_kernelPKfiiiS0_S0_PfS1_S1__param_2,
	.param .u32 _Z33conv_diag_affine_bwd_batch_kernelPKfiiiS0_S0_PfS1_S1__param_3,
	.param .u64 .ptr .align 1 _Z33conv_diag_affine_bwd_batch_kernelPKfiiiS0_S0_PfS1_S1__param_4,
	.param .u64 .ptr .align 1 _Z33conv_diag_affine_bwd_batch_kernelPKfiiiS0_S0_PfS1_S1__param_5,
	.param .u64 .ptr .align 1 _Z33conv_diag_affine_bwd_batch_kernelPKfiiiS0_S0_PfS1_S1__param_6,
	.param .u64 .ptr .align 1 _Z33conv_diag_affine_bwd_batch_kernelPKfiiiS0_S0_PfS1_S1__param_7,
	.param .u64 .ptr .align 1 _Z33conv_diag_affine_bwd_batch_kernelPKfiiiS0_S0_PfS1_S1__param_8
)
{
	.reg .pred 	%p<29>;
	.reg .b32 	%r<76>;
	.reg .b32 	%f<82>;
	.reg .b64 	%rd<34>;
	// demoted variable
	.shared .align 4 .b8 _ZZ33conv_diag_affine_bwd_batch_kernelPKfiiiS0_S0_PfS1_S1_E16scale_grad_cache[4224];
	// demoted variable
	.shared .align 4 .b8 _ZZ33conv_diag_affine_bwd_batch_kernelPKfiiiS0_S0_PfS1_S1_E15bias_grad_cache[4224];
	ld.param.u64 	%rd9, [_Z33conv_diag_affine_bwd_batch_kernelPKfiiiS0_S0_PfS1_S1__param_0];
	ld.param.u32 	%r29, [_Z33conv_diag_affine_bwd_batch_kernelPKfiiiS0_S0_PfS1_S1__param_1];
	ld.param.u32 	%r27, [_Z33conv_diag_affine_bwd_batch_kernelPKfiiiS0_S0_PfS1_S1__param_2];
	ld.param.u32 	%r28, [_Z33conv_diag_affine_bwd_batch_kernelPKfiiiS0_S0_PfS1_S1__param_3];
	ld.param.u64 	%rd5, [_Z33conv_diag_affine_bwd_batch_kernelPKfiiiS0_S0_PfS1_S1__param_5];
	ld.param.u64 	%rd8, [_Z33conv_diag_affine_bwd_batch_kernelPKfiiiS0_S0_PfS1_S1__param_8];
	cvta.to.global.u64 	%rd1, %rd8;
	cvta.to.global.u64 	%rd2, %rd9;
	mov.u32 	%r1, %tid.x;
	mov.u32 	%r30, %ctaid.x;
	mov.u32 	%r31, %ntid.x;
	mad.lo.s32 	%r32, %r30, %r31, %r1;
	shr.u32 	%r33, %r1, 5;
	add.s32 	%r34, %r33, %r1;
	add.s32 	%r35, %r29, 511;
	shr.s32 	%r36, %r35, 31;
	shr.u32 	%r37, %r36, 23;
	add.s32 	%r38, %r35, %r37;
	shr.s32 	%r39, %r38, 9;
	shr.s32 	%r40, %r32, 31;
	shr.u32 	%r41, %r40, 27;
	add.s32 	%r42, %r32, %r41;
	and.b32  	%r43, %r42, -32;
	sub.s32 	%r2, %r32, %r43;
	shr.s32 	%r44, %r42, 5;
	rem.s32 	%r3, %r44, %r27;
	shl.b32 	%r45, %r27, 5;
	div.s32 	%r46, %r32, %r45;
	rem.s32 	%r47, %r46, %r39;
	shl.b32 	%r4, %r47, 9;
	add.s32 	%r48, %r4, %r2;
	mul.lo.s32 	%r49, %r45, %r39;
	div.s32 	%r6, %r32, %r49;
	setp.lt.s32 	%p2, %r27, 0;
	setp.ge.s32 	%p3, %r48, %r29;
	setp.ge.s32 	%p4, %r6, %r28;
	or.pred  	%p5, %p3, %p4;
	shl.b32 	%r50, %r34, 2;
	mov.u32 	%r51, _ZZ33conv_diag_affine_bwd_batch_kernelPKfiiiS0_S0_PfS1_S1_E16scale_grad_cache;
	add.s32 	%r7, %r51, %r50;
	mov.u32 	%r52, _ZZ33conv_diag_affine_bwd_batch_kernelPKfiiiS0_S0_PfS1_S1_E15bias_grad_cache;
	add.s32 	%r8, %r52, %r50;
	or.pred  	%p6, %p5, %p2;
	@%p6 bra 	$L__BB3_8;
	cvta.to.global.u64 	%rd10, %rd5;
	mul.wide.s32 	%rd11, %r3, 4;
	add.s64 	%rd12, %rd10, %rd11;
	ld.global.f32 	%f1, [%rd12];
	add.s32 	%r54, %r48, 512;
	min.s32 	%r9, %r29, %r54;
	mad.lo.s32 	%r55, %r6, %r27, %r3;
	mul.lo.s32 	%r10, %r55, %r29;
	add.s32 	%r56, %r48, 32;
	max.s32 	%r57, %r9, %r56;
	not.b32 	%r58, %r2;
	add.s32 	%r11, %r57, %r58;
	and.b32  	%r59, %r11, 96;
	setp.eq.s32 	%p7, %r59, 96;
	mov.f32 	%f81, 0f00000000;
	mov.u32 	%r73, %r48;
	mov.f32 	%f80, %f81;
	@%p7 bra 	$L__BB3_4;
	add.s32 	%r60, %r2, %r10;
	add.s32 	%r71, %r60, %r4;
	shr.u32 	%r61, %r11, 5;
	add.s32 	%r62, %r61, 1;
	and.b32  	%r63, %r62, 3;
	neg.s32 	%r70, %r63;
	mov.f32 	%f81, 0f00000000;
	mov.u32 	%r73, %r48;
$L__BB3_3:
	.pragma "nounroll";
	ld.param.u64 	%rd29, [_Z33conv_diag_affine_bwd_batch_kernelPKfiiiS0_S0_PfS1_S1__param_4];
	mul.wide.s32 	%rd13, %r71, 4;
	add.s64 	%rd14, %rd1, %rd13;
	add.s64 	%rd15, %rd2, %rd13;
	cvta.to.global.u64 	%rd16, %rd29;
	add.s64 	%rd17, %rd16, %rd13;
	ld.global.f32 	%f19, [%rd17];
	ld.global.f32 	%f20, [%rd15];
	fma.rn.f32 	%f80, %f19, %f20, %f80;
	add.f32 	%f81, %f81, %f19;
	mul.f32 	%f21, %f1, %f19;
	st.global.f32 	[%rd14], %f21;
	add.s32 	%r73, %r73, 32;
	add.s32 	%r71, %r71, 32;
	add.s32 	%r70, %r70, 1;
	setp.ne.s32 	%p8, %r70, 0;
	@%p8 bra 	$L__BB3_3;
$L__BB3_4:
	sub.s32 	%r64, %r11, %r4;
	setp.lt.u32 	%p9, %r64, 96;
	@%p9 bra 	$L__BB3_7;
	add.s32 	%r74, %r73, %r10;
	add.s64 	%rd3, %rd2, 256;
$L__BB3_6:
	ld.param.u64 	%rd33, [_Z33conv_diag_affine_bwd_batch_kernelPKfiiiS0_S0_PfS1_S1__param_8];
	ld.param.u64 	%rd30, [_Z33conv_diag_affine_bwd_batch_kernelPKfiiiS0_S0_PfS1_S1__param_4];
	mul.wide.s32 	%rd18, %r74, 4;
	cvta.to.global.u64 	%rd19, %rd30;
	add.s64 	%rd20, %rd19, %rd18;
	add.s64 	%rd21, %rd3, %rd18;
	cvta.to.global.u64 	%rd22, %rd33;
	add.s64 	%rd23, %rd22, %rd18;
	ld.global.f32 	%f22, [%rd20];
	ld.global.f32 	%f23, [%rd21+-256];
	fma.rn.f32 	%f24, %f22, %f23, %f80;
	add.f32 	%f25, %f81, %f22;
	mul.f32 	%f26, %f1, %f22;
	st.global.f32 	[%rd23], %f26;
	ld.global.f32 	%f27, [%rd20+128];
	ld.global.f32 	%f28, [%rd21+-128];
	fma.rn.f32 	%f29, %f27, %f28, %f24;
	add.f32 	%f30, %f25, %f27;
	mul.f32 	%f31, %f1, %f27;
	st.global.f32 	[%rd23+128], %f31;
	ld.global.f32 	%f32, [%rd20+256];
	ld.global.f32 	%f33, [%rd21];
	fma.rn.f32 	%f34, %f32, %f33, %f29;
	add.f32 	%f35, %f30, %f32;
	mul.f32 	%f36, %f1, %f32;
	st.global.f32 	[%rd23+256], %f36;
	ld.global.f32 	%f37, [%rd20+384];
	ld.global.f32 	%f38, [%rd21+128];
	fma.rn.f32 	%f80, %f37, %f38, %f34;
	add.f32 	%f81, %f35, %f37;
	mul.f32 	%f39, %f1, %f37;
	st.global.f32 	[%rd23+384], %f39;
	add.s32 	%r73, %r73, 128;
	add.s32 	%r74, %r74, 128;
	setp.lt.s32 	%p10, %r73, %r9;
	@%p10 bra 	$L__BB3_6;
$L__BB3_7:
	st.shared.f32 	[%r7], %f80;
	st.shared.f32 	[%r8], %f81;
	bra.uni 	$L__BB3_9;
$L__BB3_8:
	mov.b32 	%r53, 0;
	st.shared.u32 	[%r7], %r53;
	st.shared.u32 	[%r8], %r53;
$L__BB3_9:
	setp.lt.s32 	%p11, %r6, %r28;
	setp.gt.s32 	%p12, %r27, -1;
	bar.sync 	0;
	and.pred  	%p1, %p12, %p11;
	not.pred 	%p13, %p1;
	and.b32  	%r65, %r1, 1;
	setp.eq.b32 	%p14, %r65, 1;
	or.pred  	%p15, %p14, %p13;
	@%p15 bra 	$L__BB3_11;
	ld.shared.f32 	%f40, [%r7+4];
	ld.shared.f32 	%f41, [%r7];
	add.f32 	%f42, %f40, %f41;
	st.shared.f32 	[%r7], %f42;
	ld.shared.f32 	%f43, [%r8+4];
	ld.shared.f32 	%f44, [%r8];
	add.f32 	%f45, %f43, %f44;
	st.shared.f32 	[%r8], %f45;
$L__BB3_11:
	bar.sync 	0;
	and.b32  	%r66, %r1, 3;
	setp.ne.s32 	%p16, %r66, 0;
	or.pred  	%p18, %p16, %p13;
	@%p18 bra 	$L__BB3_13;
	ld.shared.f32 	%f46, [%r7+8];
	ld.shared.f32 	%f47, [%r7];
	add.f32 	%f48, %f46, %f47;
	st.shared.f32 	[%r7], %f48;
	ld.shared.f32 	%f49, [%r8+8];
	ld.shared.f32 	%f50, [%r8];
	add.f32 	%f51, %f49, %f50;
	st.shared.f32 	[%r8], %f51;
$L__BB3_13:
	bar.sync 	0;
	and.b32  	%r67, %r1, 7;
	setp.ne.s32 	%p19, %r67, 0;
	or.pred  	%p21, %p19, %p13;
	@%p21 bra 	$L__BB3_15;
	ld.shared.f32 	%f52, [%r7+16];
	ld.shared.f32 	%f53, [%r7];
	add.f32 	%f54, %f52, %f53;
	st.shared.f32 	[%r7], %f54;
	ld.shared.f32 	%f55, [%r8+16];
	ld.shared.f32 	%f56, [%r8];
	add.f32 	%f57, %f55, %f56;
	st.shared.f32 	[%r8], %f57;
$L__BB3_15:
	bar.sync 	0;
	and.b32  	%r68, %r1, 15;
	setp.ne.s32 	%p22, %r68, 0;
	or.pred  	%p24, %p22, %p13;
	@%p24 bra 	$L__BB3_17;
	ld.shared.f32 	%f58, [%r7+32];
	ld.shared.f32 	%f59, [%r7];
	add.f32 	%f60, %f58, %f59;
	st.shared.f32 	[%r7], %f60;
	ld.shared.f32 	%f61, [%r8+32];
	ld.shared.f32 	%f62, [%r8];
	add.f32 	%f63, %f61, %f62;
	st.shared.f32 	[%r8], %f63;
$L__BB3_17:
	bar.sync 	0;
	@%p13 bra 	$L__BB3_20;
	setp.ge.s32 	%p26, %r48, %r29;
	and.b32  	%r69, %r1, 31;
	setp.ne.s32 	%p27, %r69, 0;
	or.pred  	%p28, %p27, %p26;
	@%p28 bra 	$L__BB3_20;
	ld.param.u64 	%rd32, [_Z33conv_diag_affine_bwd_batch_kernelPKfiiiS0_S0_PfS1_S1__param_7];
	ld.param.u64 	%rd31, [_Z33conv_diag_affine_bwd_batch_kernelPKfiiiS0_S0_PfS1_S1__param_6];
	ld.shared.f32 	%f64, [%r7];
	ld.shared.f32 	%f65, [%r7+64];
	add.f32 	%f66, %f64, %f65;
	cvta.to.global.u64 	%rd24, %rd31;
	mul.wide.s32 	%rd25, %r3, 4;
	add.s64 	%rd26, %rd24, %rd25;
	atom.global.add.f32 	%f67, [%rd26], %f66;
	ld.shared.f32 	%f68, [%r8];
	ld.shared.f32 	%f69, [%r8+64];
	add.f32 	%f70, %f68, %f69;
	cvta.to.global.u64 	%rd27, %rd32;
	add.s64 	%rd28, %rd27, %rd25;
	atom.global.add.f32 	%f71, [%rd28], %f70;
$L__BB3_20:
	ret;

}
	// .globl	_Z22conv_scale_rfwd_kernelPKfjjjS0_S0_S0_S0_Pf
.visible .entry _Z22conv_scale_rfwd_kernelPKfjjjS0_S0_S0_S0_Pf(
	.param .u64 .ptr .align 1 _Z22conv_scale_rfwd_kernelPKfjjjS0_S0_S0_S0_Pf_param_0,
	.param .u32 _Z22conv_scale_rfwd_kernelPKfjjjS0_S0_S0_S0_Pf_param_1,
	.param .u32 _Z22conv_scale_rfwd_kernelPKfjjjS0_S0_S0_S0_Pf_param_2,
	.param .u32 _Z22conv_scale_rfwd_kernelPKfjjjS0_S0_S0_S0_Pf_param_3,
	.param .u64 .ptr .align 1 _Z22conv_scale_rfwd_kernelPKfjjjS0_S0_S0_S0_Pf_param_4,
	.param .u64 .ptr .align 1 _Z22conv_scale_rfwd_kernelPKfjjjS0_S0_S0_S0_Pf_param_5,
	.param .u64 .ptr .align 1 _Z22conv_scale_rfwd_kernelPKfjjjS0_S0_S0_S0_Pf_param_6,
	.param .u64 .ptr .align 1 _Z22conv_scale_rfwd_kernelPKfjjjS0_S0_S0_S0_Pf_param_7,
	.param .u64 .ptr .align 1 _Z22conv_scale_rfwd_kernelPKfjjjS0_S0_S0_S0_Pf_param_8
)
{
	.reg .pred 	%p<2>;
	.reg .b32 	%r<12>;
	.reg .b32 	%f<9>;
	.reg .b64 	%rd<21>;

	ld.param.u64 	%rd1, [_Z22conv_scale_rfwd_kernelPKfjjjS0_S0_S0_S0_Pf_param_0];
	ld.param.u32 	%r3, [_Z22conv_scale_rfwd_kernelPKfjjjS0_S0_S0_S0_Pf_param_1];
	ld.param.u32 	%r4, [_Z22conv_scale_rfwd_kernelPKfjjjS0_S0_S0_S0_Pf_param_2];
	ld.param.u32 	%r5, [_Z22conv_scale_rfwd_kernelPKfjjjS0_S0_S0_S0_Pf_param_3];
	ld.param.u64 	%rd2, [_Z22conv_scale_rfwd_kernelPKfjjjS0_S0_S0_S0_Pf_param_4];
	ld.param.u64 	%rd3, [_Z22conv_scale_rfwd_kernelPKfjjjS0_S0_S0_S0_Pf_param_5];
	ld.param.u64 	%rd4, [_Z22conv_scale_rfwd_kernelPKfjjjS0_S0_S0_S0_Pf_param_6];
	ld.param.u64 	%rd5, [_Z22conv_scale_rfwd_kernelPKfjjjS0_S0_S0_S0_Pf_param_7];
	ld.param.u64 	%rd6, [_Z22conv_scale_rfwd_kernelPKfjjjS0_S0_S0_S0_Pf_param_8];
	mov.u32 	%r6, %tid.x;
	mov.u32 	%r7, %ctaid.x;
	mov.u32 	%r8, %ntid.x;
	mad.lo.s32 	%r1, %r7, %r8, %r6;
	div.u32 	%r9, %r1, %r3;
	rem.u32 	%r2, %r9, %r4;
	mul.lo.s32 	%r10, %r4, %r3;
	div.u32 	%r11, %r1, %r10;
	setp.ge.u32 	%p1, %r11, %r5;
	@%p1 bra 	$L__BB4_2;
	cvta.to.global.u64 	%rd7, %rd3;
	cvta.to.global.u64 	%rd8, %rd4;
	cvta.to.global.u64 	%rd9, %rd5;
	cvta.to.global.u64 	%rd10, %rd2;
	cvta.to.global.u64 	%rd11, %rd1;
	cvta.to.global.u64 	%rd12, %rd6;
	mul.wide.u32 	%rd13, %r2, 4;
	add.s64 	%rd14, %rd7, %rd13;
	ld.global.f32 	%f1, [%rd14];
	add.s64 	%rd15, %rd8, %rd13;
	ld.global.f32 	%f2, [%rd15];
	add.s64 	%rd16, %rd9, %rd13;
	ld.global.f32 	%f3, [%rd16];
	mul.wide.u32 	%rd17, %r1, 4;
	add.s64 	%rd18, %rd10, %rd17;
	ld.global.f32 	%f4, [%rd18];
	add.s64 	%rd19, %rd11, %rd17;
	ld.global.f32 	%f5, [%rd19];
	mul.f32 	%f6, %f2, %f5;
	fma.rn.f32 	%f7, %f1, %f4, %f6;
	add.f32 	%f8, %f3, %f7;
	add.s64 	%rd20, %rd12, %rd17;
	st.global.f32 	[%rd20], %f8;
$L__BB4_2:
	ret;

}


// ===== COMPILED SASS (sm_100) =====

	.target	sm_100

	.elftype	@"ET_EXEC"


//--------------------- .note.nv.tkinfo           --------------------------
	.section	.note.nv.tkinfo,"",@"SHT_NOTE"
	.sectionflags	@"SHF_NOTE_NV_TKINFO"
	.tkinfo
        /*0018*/ 	.word	0x00000002
        /*0030*/ 	.string	""
        /*0030*/ 	.string	"ptxas"
        /*0030*/ 	.string	"Cuda compilation tools, release 13.0, V13.0.88"
        /*0030*/ 	.string	"Build cuda_13.0.r13.0/compiler.36424714_0"
        /*0030*/ 	.string	"-arch sm_100 -m 64 "



//--------------------- .note.nv.cuinfo           --------------------------
	.section	.note.nv.cuinfo,"",@"SHT_NOTE"
	.sectionflags	@"SHF_NOTE_NV_CUINFO"
        /*0018*/ 	.short	0x0002
        /*001a*/ 	.short	0x0064
        /*001c*/ 	.short	0x0082
	.zero		2


//--------------------- .nv.info                  --------------------------
	.section	.nv.info,"",@"SHT_CUDA_INFO"
	.align	4


	//----- nvinfo : EIATTR_REGCOUNT
	.align		4
        /*0000*/ 	.byte	0x04, 0x2f
        /*0002*/ 	.short	(.L_1 - .L_0)
	.align		4
.L_0:
        /*0004*/ 	.word	index@(_Z17im2col_gpu_kerneliPKfiiiiiiiiiiiiPf)
        /*0008*/ 	.word	0x00000028


	//----- nvinfo : EIATTR_FRAME_SIZE
	.align		4
.L_1:
        /*000c*/ 	.byte	0x04, 0x11
        /*000e*/ 	.short	(.L_3 - .L_2)
	.align		4
.L_2:
        /*0010*/ 	.word	index@(_Z17im2col_gpu_kerneliPKfiiiiiiiiiiiiPf)
        /*0014*/ 	.word	0x00000000


	//----- nvinfo : EIATTR_REGCOUNT
	.align		4
.L_3:
        /*0018*/ 	.byte	0x04, 0x2f
        /*001a*/ 	.short	(.L_5 - .L_4)
	.align		4
.L_4:
        /*001c*/ 	.word	index@(_Z17col2im_gpu_kerneliPKfiiiiiiiiiiiiiPf)
        /*0020*/ 	.word	0x00000025


	//----- nvinfo : EIATTR_FRAME_SIZE
	.align		4
.L_5:
        /*0024*/ 	.byte	0x04, 0x11
        /*0026*/ 	.short	(.L_7 - .L_6)
	.align		4
.L_6:
        /*0028*/ 	.word	index@(_Z17col2im_gpu_kerneliPKfiiiiiiiiiiiiiPf)
        /*002c*/ 	.word	0x00000000


	//----- nvinfo : EIATTR_REGCOUNT
	.align		4
.L_7:
        /*0030*/ 	.byte	0x04, 0x2f
        /*0032*/ 	.short	(.L_9 - .L_8)
	.align		4
.L_8:
        /*0034*/ 	.word	index@(_Z33conv_diag_affine_fwd_batch_kernelPKfiiiS0_S0_Pf)
        /*0038*/ 	.word	0x00000013


	//----- nvinfo : EIATTR_FRAME_SIZE
	.align		4
.L_9:
        /*003c*/ 	.byte	0x04, 0x11
        /*003e*/ 	.short	(.L_11 - .L_10)
	.align		4
.L_10:
        /*0040*/ 	.word	index@(_Z33conv_diag_affine_fwd_batch_kernelPKfiiiS0_S0_Pf)
        /*0044*/ 	.word	0x00000000


	//----- nvinfo : EIATTR_REGCOUNT
	.align		4
.L_11:
        /*0048*/ 	.byte	0x04, 0x2f
        /*004a*/ 	.short	(.L_13 - .L_12)
	.align		4
.L_12:
        /*004c*/ 	.word	index@(_Z33conv_diag_affine_bwd_batch_kernelPKfiiiS0_S0_PfS1_S1_)
        /*0050*/ 	.word	0x00000020


	//----- nvinfo : EIATTR_FRAME_SIZE
	.align		4
.L_13:
        /*0054*/ 	.byte	0x04, 0x11
        /*0056*/ 	.short	(.L_15 - .L_14)
	.align		4
.L_14:
        /*0058*/ 	.word	index@(_Z33conv_diag_affine_bwd_batch_kernelPKfiiiS0_S0_PfS1_S1_)
        /*005c*/ 	.word	0x00000000


	//----- nvinfo : EIATTR_REGCOUNT
	.align		4
.L_15:
        /*0060*/ 	.byte	0x04, 0x2f
        /*0062*/ 	.short	(.L_17 - .L_16)
	.align		4
.L_16:
        /*0064*/ 	.word	index@(_Z22conv_scale_rfwd_kernelPKfjjjS0_S0_S0_S0_Pf)
        /*0068*/ 	.word	0x00000012


	//----- nvinfo : EIATTR_FRAME_SIZE
	.align		4
.L_17:
        /*006c*/ 	.byte	0x04, 0x11
        /*006e*/ 	.short	(.L_19 - .L_18)
	.align		4
.L_18:
        /*0070*/ 	.word	index@(_Z22conv_scale_rfwd_kernelPKfjjjS0_S0_S0_S0_Pf)
        /*0074*/ 	.word	0x00000000


	//----- nvinfo : EIATTR_MIN_STACK_SIZE
	.align		4
.L_19:
        /*0078*/ 	.byte	0x04, 0x12
        /*007a*/ 	.short	(.L_21 - .L_20)
	.align		4
.L_20:
        /*007c*/ 	.word	index@(_Z22conv_scale_rfwd_kernelPKfjjjS0_S0_S0_S0_Pf)
        /*0080*/ 	.word	0x00000000


	//----- nvinfo : EIATTR_MIN_STACK_SIZE
	.align		4
.L_21:
        /*0084*/ 	.byte	0x04, 0x12
        /*0086*/ 	.short	(.L_23 - .L_22)
	.align		4
.L_22:
        /*0088*/ 	.word	index@(_Z33conv_diag_affine_bwd_batch_kernelPKfiiiS0_S0_PfS1_S1_)
        /*008c*/ 	.word	0x00000000


	//----- nvinfo : EIATTR_MIN_STACK_SIZE
	.align		4
.L_23:
        /*0090*/ 	.byte	0x04, 0x12
        /*0092*/ 	.short	(.L_25 - .L_24)
	.align		4
.L_24:
        /*0094*/ 	.word	index@(_Z33conv_diag_affine_fwd_batch_kernelPKfiiiS0_S0_Pf)
        /*0098*/ 	.word	0x00000000


	//----- nvinfo : EIATTR_MIN_STACK_SIZE
	.align		4
.L_25:
        /*009c*/ 	.byte	0x04, 0x12
        /*009e*/ 	.short	(.L_27 - .L_26)
	.align		4
.L_26:
        /*00a0*/ 	.word	index@(_Z17col2im_gpu_kerneliPKfiiiiiiiiiiiiiPf)
        /*00a4*/ 	.word	0x00000000


	//----- nvinfo : EIATTR_MIN_STACK_SIZE
	.align		4
.L_27:
        /*00a8*/ 	.byte	0x04, 0x12
        /*00aa*/ 	.short	(.L_29 - .L_28)
	.align		4
.L_28:
        /*00ac*/ 	.word	index@(_Z17im2col_gpu_kerneliPKfiiiiiiiiiiiiPf)
        /*00b0*/ 	.word	0x00000000
.L_29:


//--------------------- .nv.compat                --------------------------
	.section	.nv.compat,"",@"SHT_CUDA_COMPAT_INFO"
	.align	4
        /*0000*/ 	.byte	0x02, 0x09, 0x00, 0x00, 0x02, 0x02, 0x01, 0x00, 0x02, 0x05, 0x05, 0x00, 0x03, 0x07, 0x01, 0x01
        /*0010*/ 	.byte	0x02, 0x03, 0x00, 0x00, 0x02, 0x06, 0x01, 0x00, 0x04, 0x0b, 0x08, 0x00, 0x09, 0x00, 0x00, 0x00
        /*0020*/ 	.byte	0x00, 0x00, 0x00, 0x00


//--------------------- .nv.info._Z22conv_scale_rfwd_kernelPKfjjjS0_S0_S0_S0_Pf --------------------------
	.section	.nv.info._Z22conv_scale_rfwd_kernelPKfjjjS0_S0_S0_S0_Pf,"",@"SHT_CUDA_INFO"
	.sectionflags	@""
	.align	4


	//----- nvinfo : EIATTR_CUDA_API_VERSION
	.align		4
        /*0000*/ 	.byte	0x04, 0x37
        /*0002*/ 	.short	(.L_31 - .L_30)
.L_30:
        /*0004*/ 	.word	0x00000082


	//----- nvinfo : EIATTR_KPARAM_INFO
	.align		4
.L_31:
        /*0008*/ 	.byte	0x04, 0x17
        /*000a*/ 	.short	(.L_33 - .L_32)
.L_32:
        /*000c*/ 	.word	0x00000000
        /*0010*/ 	.short	0x0008
        /*0012*/ 	.short	0x0038
        /*0014*/ 	.byte	0x00, 0xf5, 0x21, 0x00


	//----- nvinfo : EIATTR_KPARAM_INFO
	.align		4
.L_33:
        /*0018*/ 	.byte	0x04, 0x17
        /*001a*/ 	.short	(.L_35 - .L_34)
.L_34:
        /*001c*/ 	.word	0x00000000
        /*0020*/ 	.short	0x0007
        /*0022*/ 	.short	0x0030
        /*0024*/ 	.byte	0x00, 0xf5, 0x21, 0x00


	//----- nvinfo : EIATTR_KPARAM_INFO
	.align		4
.L_35:
        /*0028*/ 	.byte	0x04, 0x17
        /*002a*/ 	.short	(.L_37 - .L_36)
.L_36:
        /*002c*/ 	.word	0x00000000
        /*0030*/ 	.short	0x0006
        /*0032*/ 	.short	0x0028
        /*0034*/ 	.byte	0x00, 0xf5, 0x21, 0x00


	//----- nvinfo : EIATTR_KPARAM_INFO
	.align		4
.L_37:
        /*0038*/ 	.byte	0x04, 0x17
        /*003a*/ 	.short	(.L_39 - .L_38)
.L_38:
        /*003c*/ 	.word	0x00000000
        /*0040*/ 	.short	0x0005
        /*0042*/ 	.short	0x0020
        /*0044*/ 	.byte	0x00, 0xf5, 0x21, 0x00


	//----- nvinfo : EIATTR_KPARAM_INFO
	.align		4
.L_39:
        /*0048*/ 	.byte	0x04, 0x17
        /*004a*/ 	.short	(.L_41 - .L_40)
.L_40:
        /*004c*/ 	.word	0x00000000
        /*0050*/ 	.short	0x0004
        /*0052*/ 	.short	0x0018
        /*0054*/ 	.byte	0x00, 0xf5, 0x21, 0x00


	//----- nvinfo : EIATTR_KPARAM_INFO
	.align		4
.L_41:
        /*0058*/ 	.byte	0x04, 0x17
        /*005a*/ 	.short	(.L_43 - .L_42)
.L_42:
        /*005c*/ 	.word	0x00000000
        /*0060*/ 	.short	0x0003
        /*0062*/ 	.short	0x0010
        /*0064*/ 	.byte	0x00, 0xf0, 0x11, 0x00


	//----- nvinfo : EIATTR_KPARAM_INFO
	.align		4
.L_43:
        /*0068*/ 	.byte	0x04, 0x17
        /*006a*/ 	.short	(.L_45 - .L_44)
.L_44:
        /*006c*/ 	.word	0x00000000
        /*0070*/ 	.short	0x0002
        /*0072*/ 	.short	0x000c
        /*0074*/ 	.byte	0x00, 0xf0, 0x11, 0x00


	//----- nvinfo : EIATTR_KPARAM_INFO
	.align		4
.L_45:
        /*0078*/ 	.byte	0x04, 0x17
        /*007a*/ 	.short	(.L_47 - .L_46)
.L_46:
        /*007c*/ 	.word	0x00000000
        /*0080*/ 	.short	0x0001
        /*0082*/ 	.short	0x0008
        /*0084*/ 	.byte	0x00, 0xf0, 0x11, 0x00


	//----- nvinfo : EIATTR_KPARAM_INFO
	.align		4
.L_47:
        /*0088*/ 	.byte	0x04, 0x17
        /*008a*/ 	.short	(.L_49 - .L_48)
.L_48:
        /*008c*/ 	.word	0x00000000
        /*0090*/ 	.short	0x0000
        /*0092*/ 	.short	0x0000
        /*0094*/ 	.byte	0x00, 0xf5, 0x21, 0x00


	//----- nvinfo : EIATTR_SPARSE_MMA_MASK
	.align		4
.L_49:
        /*0098*/ 	.byte	0x03, 0x50
        /*009a*/ 	.short	0x0000


	//----- nvinfo : EIATTR_MAXREG_COUNT
	.align		4
        /*009c*/ 	.byte	0x03, 0x1b
        /*009e*/ 	.short	0x00ff


	//----- nvinfo : EIATTR_MERCURY_ISA_VERSION
	.align		4
        /*00a0*/ 	.byte	0x03, 0x5f
        /*00a2*/ 	.short	0x0101


	//----- nvinfo : EIATTR_VRC_CTA_INIT_COUNT
	.align		4
        /*00a4*/ 	.byte	0x02, 0x4a
	.zero		1
	.zero		1


	//----- nvinfo : EIATTR_EXIT_INSTR_OFFSETS
	.align		4
        /*00a8*/ 	.byte	0x04, 0x1c
        /*00aa*/ 	.short	(.L_51 - .L_50)


	//   ....[0]....
.L_50:
        /*00ac*/ 	.word	0x000003f0


	//   ....[1]....
        /*00b0*/ 	.word	0x00000560


	//----- nvinfo : EIATTR_CBANK_PARAM_SIZE
	.align		4
.L_51:
        /*00b4*/ 	.byte	0x03, 0x19
        /*00b6*/ 	.short	0x0040


	//----- nvinfo : EIATTR_PARAM_CBANK
	.align		4
        /*00b8*/ 	.byte	0x04, 0x0a
        /*00ba*/ 	.short	(.L_53 - .L_52)
	.align		4
.L_52:
        /*00bc*/ 	.word	index@(.nv.constant0._Z22conv_scale_rfwd_kernelPKfjjjS0_S0_S0_S0_Pf)
        /*00c0*/ 	.short	0x0380
        /*00c2*/ 	.short	0x0040


	//----- nvinfo : EIATTR_SW_WAR
	.align		4
.L_53:
        /*00c4*/ 	.byte	0x04, 0x36
        /*00c6*/ 	.short	(.L_55 - .L_54)
.L_54:
        /*00c8*/ 	.word	0x00000008
.L_55:


//--------------------- .nv.info._Z33conv_diag_affine_bwd_batch_kernelPKfiiiS0_S0_PfS1_S1_ --------------------------
	.section	.nv.info._Z33conv_diag_affine_bwd_batch_kernelPKfiiiS0_S0_PfS1_S1_,"",@"SHT_CUDA_INFO"
	.sectionflags	@""
	.align	4


	//----- nvinfo : EIATTR_CUDA_API_VERSION
	.align		4
        /*0000*/ 	.byte	0x04, 0x37
        /*0002*/ 	.short	(.L_57 - .L_56)
.L_56:
        /*0004*/ 	.word	0x00000082


	//----- nvinfo : EIATTR_KPARAM_INFO
	.align		4
.L_57:
        /*0008*/ 	.byte	0x04, 0x17
        /*000a*/ 	.short	(.L_59 - .L_58)
.L_58:
        /*000c*/ 	.word	0x00000000
        /*0010*/ 	.short	0x0008
        /*0012*/ 	.short	0x0038
        /*0014*/ 	.byte	0x00, 0xf5, 0x21, 0x00


	//----- nvinfo : EIATTR_KPARAM_INFO
	.align		4
.L_59:
        /*0018*/ 	.byte	0x04, 0x17
        /*001a*/ 	.short	(.L_61 - .L_60)
.L_60:
        /*001c*/ 	.word	0x00000000
        /*0020*/ 	.short	0x0007
        /*0022*/ 	.short	0x0030
        /*0024*/ 	.byte	0x00, 0xf5, 0x21, 0x00


	//----- nvinfo : EIATTR_KPARAM_INFO
	.align		4
.L_61:
        /*0028*/ 	.byte	0x04, 0x17
        /*002a*/ 	.short	(.L_63 - .L_62)
.L_62:
        /*002c*/ 	.word	0x00000000
        /*0030*/ 	.short	0x0006
        /*0032*/ 	.short	0x0028
        /*0034*/ 	.byte	0x00, 0xf5, 0x21, 0x00


	//----- nvinfo : EIATTR_KPARAM_INFO
	.align		4
.L_63:
        /*0038*/ 	.byte	0x04, 0x17
        /*003a*/ 	.short	(.L_65 - .L_64)
.L_64:
        /*003c*/ 	.word	0x00000000
        /*0040*/ 	.short	0x0005
        /*0042*/ 	.short	0x0020
        /*0044*/ 	.byte	0x00, 0xf5, 0x21, 0x00


	//----- nvinfo : EIATTR_KPARAM_INFO
	.align		4
.L_65:
        /*0048*/ 	.byte	0x04, 0x17
        /*004a*/ 	.short	(.L_67 - .L_66)
.L_66:
        /*004c*/ 	.word	0x00000000
        /*0050*/ 	.short	0x0004
        /*0052*/ 	.short	0x0018
        /*0054*/ 	.byte	0x00, 0xf5, 0x21, 0x00


	//----- nvinfo : EIATTR_KPARAM_INFO
	.align		4
.L_67:
        /*0058*/ 	.byte	0x04, 0x17
        /*005a*/ 	.short	(.L_69 - .L_68)
.L_68:
        /*005c*/ 	.word	0x00000000
        /*0060*/ 	.short	0x0003
        /*0062*/ 	.short	0x0010
        /*0064*/ 	.byte	0x00, 0xf0, 0x11, 0x00


	//----- nvinfo : EIATTR_KPARAM_INFO
	.align		4
.L_69:
        /*0068*/ 	.byte	0x04, 0x17
        /*006a*/ 	.short	(.L_71 - .L_70)
.L_70:
        /*006c*/ 	.word	0x00000000
        /*0070*/ 	.short	0x0002
        /*0072*/ 	.short	0x000c
        /*0074*/ 	.byte	0x00, 0xf0, 0x11, 0x00


	//----- nvinfo : EIATTR_KPARAM_INFO
	.align		4
.L_71:
        /*0078*/ 	.byte	0x04, 0x17
        /*007a*/ 	.short	(.L_73 - .L_72)
.L_72:
        /*007c*/ 	.word	0x00000000
        /*0080*/ 	.short	0x0001
        /*0082*/ 	.short	0x0008
        /*0084*/ 	.byte	0x00, 0xf0, 0x11, 0x00


	//----- nvinfo : EIATTR_KPARAM_INFO
	.align		4
.L_73:
        /*0088*/ 	.byte	0x04, 0x17
        /*008a*/ 	.short	(.L_75 - .L_74)
.L_74:
        /*008c*/ 	.word	0x00000000
        /*0090*/ 	.short	0x0000
        /*0092*/ 	.short	0x0000
        /*0094*/ 	.byte	0x00, 0xf5, 0x21, 0x00


	//----- nvinfo : EIATTR_SPARSE_MMA_MASK
	.align		4
.L_75:
        /*0098*/ 	.byte	0x03, 0x50
        /*009a*/ 	.short	0x0000


	//----- nvinfo : EIATTR_MAXREG_COUNT
	.align		4
        /*009c*/ 	.byte	0x03, 0x1b
        /*009e*/ 	.short	0x00ff


	//----- nvinfo : EIATTR_NUM_BARRIERS
	.align		4
        /*00a0*/ 	.byte	0x02, 0x4c
        /*00a2*/ 	.byte	0x01
	.zero		1


	//----- nvinfo : EIATTR_MERCURY_ISA_VERSION
	.align		4
        /*00a4*/ 	.byte	0x03, 0x5f
        /*00a6*/ 	.short	0x0101


	//----- nvinfo : EIATTR_VRC_CTA_INIT_COUNT
	.align		4
        /*00a8*/ 	.byte	0x02, 0x4a
	.zero		1
	.zero		1


	//----- nvinfo : EIATTR_EXIT_INSTR_OFFSETS
	.align		4
        /*00ac*/ 	.byte	0x04, 0x1c
        /*00ae*/ 	.short	(.L_77 - .L_76)


	//   ....[0]....
.L_76:
        /*00b0*/ 	.word	0x00001070


	//   ....[1]....
        /*00b4*/ 	.word	0x000010a0


	//   ....[2]....
        /*00b8*/ 	.word	0x00001170


	//----- nvinfo : EIATTR_CRS_STACK_SIZE
	.align		4
.L_77:
        /*00bc*/ 	.byte	0x04, 0x1e
        /*00be*/ 	.short	(.L_79 - .L_78)
.L_78:
        /*00c0*/ 	.word	0x00000000


	//----- nvinfo : EIATTR_CBANK_PARAM_SIZE
	.align		4
.L_79:
        /*00c4*/ 	.byte	0x03, 0x19
        /*00c6*/ 	.short	0x0040


	//----- nvinfo : EIATTR_PARAM_CBANK
	.align		4
        /*00c8*/ 	.byte	0x04, 0x0a
        /*00ca*/ 	.short	(.L_81 - .L_80)
	.align		4
.L_80:
        /*00cc*/ 	.word	index@(.nv.constant0._Z33conv_diag_affine_bwd_batch_kernelPKfiiiS0_S0_PfS1_S1_)
        /*00d0*/ 	.short	0x0380
        /*00d2*/ 	.short	0x0040


	//----- nvinfo : EIATTR_SW_WAR
	.align		4
.L_81:
        /*00d4*/ 	.byte	0x04, 0x36
        /*00d6*/ 	.short	(.L_83 - .L_82)
.L_82:
        /*00d8*/ 	.word	0x00000008
.L_83:


//--------------------- .nv.info._Z33conv_diag_affine_fwd_batch_kernelPKfiiiS0_S0_Pf --------------------------
	.section	.nv.info._Z33conv_diag_affine_fwd_batch_kernelPKfiiiS0_S0_Pf,"",@"SHT_CUDA_INFO"
	.sectionflags	@""
	.align	4


	//----- nvinfo : EIATTR_CUDA_API_VERSION
	.align		4
        /*0000*/ 	.byte	0x04, 0x37
        /*0002*/ 	.short	(.L_85 - .L_84)
.L_84:
        /*0004*/ 	.word	0x00000082


	//----- nvinfo : EIATTR_KPARAM_INFO
	.align		4
.L_85:
        /*0008*/ 	.byte	0x04, 0x17
        /*000a*/ 	.short	(.L_87 - .L_86)
.L_86:
        /*000c*/ 	.word	0x00000000
        /*0010*/ 	.short	0x0006
        /*0012*/ 	.short	0x0028
        /*0014*/ 	.byte	0x00, 0xf5, 0x21, 0x00


	//----- nvinfo : EIATTR_KPARAM_INFO
	.align		4
.L_87:
        /*0018*/ 	.byte	0x04, 0x17
        /*001a*/ 	.short	(.L_89 - .L_88)
.L_88:
        /*001c*/ 	.word	0x00000000
        /*0020*/ 	.short	0x0005
        /*0022*/ 	.short	0x0020
        /*0024*/ 	.byte	0x00, 0xf5, 0x21, 0x00


	//----- nvinfo : EIATTR_KPARAM_INFO
	.align		4
.L_89:
        /*0028*/ 	.byte	0x04, 0x17
        /*002a*/ 	.short	(.L_91 - .L_90)
.L_90:
        /*002c*/ 	.word	0x00000000
        /*0030*/ 	.short	0x0004
        /*0032*/ 	.short	0x0018
        /*0034*/ 	.byte	0x00, 0xf5, 0x21, 0x00


	//----- nvinfo : EIATTR_KPARAM_INFO
	.align		4
.L_91:
        /*0038*/ 	.byte	0x04, 0x17
        /*003a*/ 	.short	(.L_93 - .L_92)
.L_92:
        /*003c*/ 	.word	0x00000000
        /*0040*/ 	.short	0x0003
        /*0042*/ 	.short	0x0010
        /*0044*/ 	.byte	0x00, 0xf0, 0x11, 0x00


	//----- nvinfo : EIATTR_KPARAM_INFO
	.align		4
.L_93:
        /*0048*/ 	.byte	0x04, 0x17
        /*004a*/ 	.short	(.L_95 - .L_94)
.L_94:
        /*004c*/ 	.word	0x00000000
        /*0050*/ 	.short	0x0002
        /*0052*/ 	.short	0x000c
        /*0054*/ 	.byte	0x00, 0xf0, 0x11, 0x00


	//----- nvinfo : EIATTR_KPARAM_INFO
	.align		4
.L_95:
        /*0058*/ 	.byte	0x04, 0x17
        /*005a*/ 	.short	(.L_97 - .L_96)
.L_96:
        /*005c*/ 	.word	0x00000000
        /*0060*/ 	.short	0x0001
        /*0062*/ 	.short	0x0008
        /*0064*/ 	.byte	0x00, 0xf0, 0x11, 0x00


	//----- nvinfo : EIATTR_KPARAM_INFO
	.align		4
.L_97:
        /*0068*/ 	.byte	0x04, 0x17
        /*006a*/ 	.short	(.L_99 - .L_98)
.L_98:
        /*006c*/ 	.word	0x00000000
        /*0070*/ 	.short	0x0000
        /*0072*/ 	.short	0x0000
        /*0074*/ 	.byte	0x00, 0xf5, 0x21, 0x00


	//----- nvinfo : EIATTR_SPARSE_MMA_MASK
	.align		4
.L_99:
        /*0078*/ 	.byte	0x03, 0x50
        /*007a*/ 	.short	0x0000


	//----- nvinfo : EIATTR_MAXREG_COUNT
	.align		4
        /*007c*/ 	.byte	0x03, 0x1b
        /*007e*/ 	.short	0x00ff


	//----- nvinfo : EIATTR_MERCURY_ISA_VERSION
	.align		4
        /*0080*/ 	.byte	0x03, 0x5f
        /*0082*/ 	.short	0x0101


	//----- nvinfo : EIATTR_VRC_CTA_INIT_COUNT
	.align		4
        /*0084*/ 	.byte	0x02, 0x4a
	.zero		1
	.zero		1


	//----- nvinfo : EIATTR_EXIT_INSTR_OFFSETS
	.align		4
        /*0088*/ 	.byte	0x04, 0x1c
        /*008a*/ 	.short	(.L_101 - .L_100)


	//   ....[0]....
.L_100:
        /*008c*/ 	.word	0x000004d0


	//   ....[1]....
        /*0090*/ 	.word	0x00000610


	//----- nvinfo : EIATTR_CBANK_PARAM_SIZE
	.align		4
.L_101:
        /*0094*/ 	.byte	0x03, 0x19
        /*0096*/ 	.short	0x0030


	//----- nvinfo : EIATTR_PARAM_CBANK
	.align		4
        /*0098*/ 	.byte	0x04, 0x0a
        /*009a*/ 	.short	(.L_103 - .L_102)
	.align		4
.L_102:
        /*009c*/ 	.word	index@(.nv.constant0._Z33conv_diag_affine_fwd_batch_kernelPKfiiiS0_S0_Pf)
        /*00a0*/ 	.short	0x0380
        /*00a2*/ 	.short	0x0030


	//----- nvinfo : EIATTR_SW_WAR
	.align		4
.L_103:
        /*00a4*/ 	.byte	0x04, 0x36
        /*00a6*/ 	.short	(.L_105 - .L_104)
.L_104:
        /*00a8*/ 	.word	0x00000008
.L_105:


//--------------------- .nv.info._Z17col2im_gpu_kerneliPKfiiiiiiiiiiiiiPf --------------------------
	.section	.nv.info._Z17col2im_gpu_kerneliPKfiiiiiiiiiiiiiPf,"",@"SHT_CUDA_INFO"
	.sectionflags	@""
	.align	4


	//----- nvinfo : EIATTR_CUDA_API_VERSION
	.align		4
        /*0000*/ 	.byte	0x04, 0x37
        /*0002*/ 	.short	(.L_107 - .L_106)
.L_106:
        /*0004*/ 	.word	0x00000082


	//----- nvinfo : EIATTR_KPARAM_INFO
	.align		4
.L_107:
        /*0008*/ 	.byte	0x04, 0x17
        /*000a*/ 	.short	(.L_109 - .L_108)
.L_108:
        /*000c*/ 	.word	0x00000000
        /*0010*/ 	.short	0x000f
        /*0012*/ 	.short	0x0048
        /*0014*/ 	.byte	0x00, 0xf5, 0x21, 0x00


	//----- nvinfo : EIATTR_KPARAM_INFO
	.align		4
.L_109:
        /*0018*/ 	.byte	0x04, 0x17
        /*001a*/ 	.short	(.L_111 - .L_110)
.L_110:
        /*001c*/ 	.word	0x00000000
        /*0020*/ 	.short	0x000e
        /*0022*/ 	.short	0x0040
        /*0024*/ 	.byte	0x00, 0xf0, 0x11, 0x00


	//----- nvinfo : EIATTR_KPARAM_INFO
	.align		4
.L_111:
        /*0028*/ 	.byte	0x04, 0x17
        /*002a*/ 	.short	(.L_113 - .L_112)
.L_112:
        /*002c*/ 	.word	0x00000000
        /*0030*/ 	.short	0x000d
        /*0032*/ 	.short	0x003c
        /*0034*/ 	.byte	0x00, 0xf0, 0x11, 0x00


	//----- nvinfo : EIATTR_KPARAM_INFO
	.align		4
.L_113:
        /*0038*/ 	.byte	0x04, 0x17
        /*003a*/ 	.short	(.L_115 - .L_114)
.L_114:
        /*003c*/ 	.word	0x00000000
        /*0040*/ 	.short	0x000c
        /*0042*/ 	.short	0x0038
        /*0044*/ 	.byte	0x00, 0xf0, 0x11, 0x00


	//----- nvinfo : EIATTR_KPARAM_INFO
	.align		4
.L_115:
        /*0048*/ 	.byte	0x04, 0x17
        /*004a*/ 	.short	(.L_117 - .L_116)
.L_116:
        /*004c*/ 	.word	0x00000000
        /*0050*/ 	.short	0x000b
        /*0052*/ 	.short	0x0034
        /*0054*/ 	.byte	0x00, 0xf0, 0x11, 0x00


	//----- nvinfo : EIATTR_KPARAM_INFO
	.align		4
.L_117:
        /*0058*/ 	.byte	0x04, 0x17
        /*005a*/ 	.short	(.L_119 - .L_118)
.L_118:
        /*005c*/ 	.word	0x00000000
        /*0060*/ 	.short	0x000a
        /*0062*/ 	.short	0x0030
        /*0064*/ 	.byte	0x00, 0xf0, 0x11, 0x00


	//----- nvinfo : EIATTR_KPARAM_INFO
	.align		4
.L_119:
        /*0068*/ 	.byte	0x04, 0x17
        /*006a*/ 	.short	(.L_121 - .L_120)
.L_120:
        /*006c*/ 	.word	0x00000000
        /*0070*/ 	.short	0x0009
        /*0072*/ 	.short	0x002c
        /*0074*/ 	.byte	0x00, 0xf0, 0x11, 0x00


	//----- nvinfo : EIATTR_KPARAM_INFO
	.align		4
.L_121:
        /*0078*/ 	.byte	0x04, 0x17
        /*007a*/ 	.short	(.L_123 - .L_122)
.L_122:
        /*007c*/ 	.word	0x00000000
        /*0080*/ 	.short	0x0008
        /*0082*/ 	.short	0x0028
        /*0084*/ 	.byte	0x00, 0xf0, 0x11, 0x00


	//----- nvinfo : EIATTR_KPARAM_INFO
	.align		4
.L_123:
        /*0088*/ 	.byte	0x04, 0x17
        /*008a*/ 	.short	(.L_125 - .L_124)
.L_124:
        /*008c*/ 	.word	0x00000000
        /*0090*/ 	.short	0x0007
        /*0092*/ 	.short	0x0024
        /*0094*/ 	.byte	0x00, 0xf0, 0x11, 0x00


	//----- nvinfo : EIATTR_KPARAM_INFO
	.align		4
.L_125:
        /*0098*/ 	.byte	0x04, 0x17
        /*009a*/ 	.short	(.L_127 - .L_126)
.L_126:
        /*009c*/ 	.word	0x00000000
        /*00a0*/ 	.short	0x0006
        /*00a2*/ 	.short	0x0020
        /*00a4*/ 	.byte	0x00, 0xf0, 0x11, 0x00


	//----- nvinfo : EIATTR_KPARAM_INFO
	.align		4
.L_127:
        /*00a8*/ 	.byte	0x04, 0x17
        /*00aa*/ 	.short	(.L_129 - .L_128)
.L_128:
        /*00ac*/ 	.word	0x00000000
        /*00b0*/ 	.short	0x0005
        /*00b2*/ 	.short	0x001c
        /*00b4*/ 	.byte	0x00, 0xf0, 0x11, 0x00


	//----- nvinfo : EIATTR_KPARAM_INFO
	.align		4
.L_129:
        /*00b8*/ 	.byte	0x04, 0x17
        /*00ba*/ 	.short	(.L_131 - .L_130)
.L_130:
        /*00bc*/ 	.word	0x00000000
        /*00c0*/ 	.short	0x0004
        /*00c2*/ 	.short	0x0018
        /*00c4*/ 	.byte	0x00, 0xf0, 0x11, 0x00


	//----- nvinfo : EIATTR_KPARAM_INFO
	.align		4
.L_131:
        /*00c8*/ 	.byte	0x04, 0x17
        /*00ca*/ 	.short	(.L_133 - .L_132)
.L_132:
        /*00cc*/ 	.word	0x00000000
        /*00d0*/ 	.short	0x0003
        /*00d2*/ 	.short	0x0014
        /*00d4*/ 	.byte	0x00, 0xf0, 0x11, 0x00


	//----- nvinfo : EIATTR_KPARAM_INFO
	.align		4
.L_133:
        /*00d8*/ 	.byte	0x04, 0x17
        /*00da*/ 	.short	(.L_135 - .L_134)
.L_134:
        /*00dc*/ 	.word	0x00000000
        /*00e0*/ 	.short	0x0002
        /*00e2*/ 	.short	0x0010
        /*00e4*/ 	.byte	0x00, 0xf0, 0x11, 0x00


	//----- nvinfo : EIATTR_KPARAM_INFO
	.align		4
.L_135:
        /*00e8*/ 	.byte	0x04, 0x17
        /*00ea*/ 	.short	(.L_137 - .L_136)
.L_136:
        /*00ec*/ 	.word	0x00000000
        /*00f0*/ 	.short	0x0001
        /*00f2*/ 	.short	0x0008
        /*00f4*/ 	.byte	0x00, 0xf5, 0x21, 0x00


	//----- nvinfo : EIATTR_KPARAM_INFO
	.align		4
.L_137:
        /*00f8*/ 	.byte	0x04, 0x17
        /*00fa*/ 	.short	(.L_139 - .L_138)
.L_138:
        /*00fc*/ 	.word	0x00000000
        /*0100*/ 	.short	0x0000
        /*0102*/ 	.short	0x0000
        /*0104*/ 	.byte	0x00, 0xf0, 0x11, 0x00


	//----- nvinfo : EIATTR_SPARSE_MMA_MASK
	.align		4
.L_139:
        /*0108*/ 	.byte	0x03, 0x50
        /*010a*/ 	.short	0x0000


	//----- nvinfo : EIATTR_MAXREG_COUNT
	.align		4
        /*010c*/ 	.byte	0x03, 0x1b
        /*010e*/ 	.short	0x00ff


	//----- nvinfo : EIATTR_MERCURY_ISA_VERSION
	.align		4
        /*0110*/ 	.byte	0x03, 0x5f
        /*0112*/ 	.short	0x0101


	//----- nvinfo : EIATTR_VRC_CTA_INIT_COUNT
	.align		4
        /*0114*/ 	.byte	0x02, 0x4a
	.zero		1
	.zero		1


	//----- nvinfo : EIATTR_EXIT_INSTR_OFFSETS
	.align		4
        /*0118*/ 	.byte	0x04, 0x1c
        /*011a*/ 	.short	(.L_141 - .L_140)


	//   ....[0]....
.L_140:
        /*011c*/ 	.word	0x00000070


	//   ....[1]....
        /*0120*/ 	.word	0x00003080


	//----- nvinfo : EIATTR_CRS_STACK_SIZE
	.align		4
.L_141:
        /*0124*/ 	.byte	0x04, 0x1e
        /*0126*/ 	.short	(.L_143 - .L_142)
.L_142:
        /*0128*/ 	.word	0x00000000


	//----- nvinfo : EIATTR_CBANK_PARAM_SIZE
	.align		4
.L_143:
        /*012c*/ 	.byte	0x03, 0x19
        /*012e*/ 	.short	0x0050


	//----- nvinfo : EIATTR_PARAM_CBANK
	.align		4
        /*0130*/ 	.byte	0x04, 0x0a
        /*0132*/ 	.short	(.L_145 - .L_144)
	.align		4
.L_144:
        /*0134*/ 	.word	index@(.nv.constant0._Z17col2im_gpu_kerneliPKfiiiiiiiiiiiiiPf)
        /*0138*/ 	.short	0x0380
        /*013a*/ 	.short	0x0050


	//----- nvinfo : EIATTR_SW_WAR
	.align		4
.L_145:
        /*013c*/ 	.byte	0x04, 0x36
        /*013e*/ 	.short	(.L_147 - .L_146)
.L_146:
        /*0140*/ 	.word	0x00000008
.L_147:


//--------------------- .nv.info._Z17im2col_gpu_kerneliPKfiiiiiiiiiiiiPf --------------------------
	.section	.nv.info._Z17im2col_gpu_kerneliPKfiiiiiiiiiiiiPf,"",@"SHT_CUDA_INFO"
	.sectionflags	@""
	.align	4


	//----- nvinfo : EIATTR_CUDA_API_VERSION
	.align		4
        /*0000*/ 	.byte	0x04, 0x37
        /*0002*/ 	.short	(.L_149 - .L_148)
.L_148:
        /*0004*/ 	.word	0x00000082


	//----- nvinfo : EIATTR_KPARAM_INFO
	.align		4
.L_149:
        /*0008*/ 	.byte	0x04, 0x17
        /*000a*/ 	.short	(.L_151 - .L_150)
.L_150:
        /*000c*/ 	.word	0x00000000
        /*0010*/ 	.short	0x000e
        /*0012*/ 	.short	0x0040
        /*0014*/ 	.byte	0x00, 0xf5, 0x21, 0x00


	//----- nvinfo : EIATTR_KPARAM_INFO
	.align		4
.L_151:
        /*0018*/ 	.byte	0x04, 0x17
        /*001a*/ 	.short	(.L_153 - .L_152)
.L_152:
        /*001c*/ 	.word	0x00000000
        /*0020*/ 	.short	0x000d
        /*0022*/ 	.short	0x003c
        /*0024*/ 	.byte	0x00, 0xf0, 0x11, 0x00


	//----- nvinfo : EIATTR_KPARAM_INFO
	.align		4
.L_153:
        /*0028*/ 	.byte	0x04, 0x17
        /*002a*/ 	.short	(.L_155 - .L_154)
.L_154:
        /*002c*/ 	.word	0x00000000
        /*0030*/ 	.short	0x000c
        /*0032*/ 	.short	0x0038
        /*0034*/ 	.byte	0x00, 0xf0, 0x11, 0x00


	//----- nvinfo : EIATTR_KPARAM_INFO
	.align		4
.L_155:
        /*0038*/ 	.byte	0x04, 0x17
        /*003a*/ 	.short	(.L_157 - .L_156)
.L_156:
        /*003c*/ 	.word	0x00000000
        /*0040*/ 	.short	0x000b
        /*0042*/ 	.short	0x0034
        /*0044*/ 	.byte	0x00, 0xf0, 0x11, 0x00


	//----- nvinfo : EIATTR_KPARAM_INFO
	.align		4
.L_157:
        /*0048*/ 	.byte	0x04, 0x17
        /*004a*/ 	.short	(.L_159 - .L_158)
.L_158:
        /*004c*/ 	.word	0x00000000
        /*0050*/ 	.short	0x000a
        /*0052*/ 	.short	0x0030
        /*0054*/ 	.byte	0x00, 0xf0, 0x11, 0x00


	//----- nvinfo : EIATTR_KPARAM_INFO
	.align		4
.L_159:
        /*0058*/ 	.byte	0x04, 0x17
        /*005a*/ 	.short	(.L_161 - .L_160)
.L_160:
        /*005c*/ 	.word	0x00000000
        /*0060*/ 	.short	0x0009
        /*0062*/ 	.short	0x002c
        /*0064*/ 	.byte	0x00, 0xf0, 0x11, 0x00


	//----- nvinfo : EIATTR_KPARAM_INFO
	.align		4
.L_161:
        /*0068*/ 	.byte	0x04, 0x17
        /*006a*/ 	.short	(.L_163 - .L_162)
.L_162:
        /*006c*/ 	.word	0x00000000
        /*0070*/ 	.short	0x0008
        /*0072*/ 	.short	0x0028
        /*0074*/ 	.byte	0x00, 0xf0, 0x11, 0x00


	//----- nvinfo : EIATTR_KPARAM_INFO
	.align		4
.L_163:
        /*0078*/ 	.byte	0x04, 0x17
        /*007a*/ 	.short	(.L_165 - .L_164)
.L_164:
        /*007c*/ 	.word	0x00000000
        /*0080*/ 	.short	0x0007
        /*0082*/ 	.short	0x0024
        /*0084*/ 	.byte	0x00, 0xf0, 0x11, 0x00


	//----- nvinfo : EIATTR_KPARAM_INFO
	.align		4
.L_165:
        /*0088*/ 	.byte	0x04, 0x17
        /*008a*/ 	.short	(.L_167 - .L_166)
.L_166:
        /*008c*/ 	.word	0x00000000
        /*0090*/ 	.short	0x0006
        /*0092*/ 	.short	0x0020
        /*0094*/ 	.byte	0x00, 0xf0, 0x11, 0x00


	//----- nvinfo : EIATTR_KPARAM_INFO
	.align		4
.L_167:
        /*0098*/ 	.byte	0x04, 0x17
        /*009a*/ 	.short	(.L_169 - .L_168)
.L_168:
        /*009c*/ 	.word	0x00000000
        /*00a0*/ 	.short	0x0005
        /*00a2*/ 	.short	0x001c
        /*00a4*/ 	.byte	0x00, 0xf0, 0x11, 0x00


	//----- nvinfo : EIATTR_KPARAM_INFO
	.align		4
.L_169:
        /*00a8*/ 	.byte	0x04, 0x17
        /*00aa*/ 	.short	(.L_171 - .L_170)
.L_170:
        /*00ac*/ 	.word	0x00000000
        /*00b0*/ 	.short	0x0004
        /*00b2*/ 	.short	0x0018
        /*00b4*/ 	.byte	0x00, 0xf0, 0x11, 0x00


	//----- nvinfo : EIATTR_KPARAM_INFO
	.align		4
.L_171:
        /*00b8*/ 	.byte	0x04, 0x17
        /*00ba*/ 	.short	(.L_173 - .L_172)
.L_172:
        /*00bc*/ 	.word	0x00000000
        /*00c0*/ 	.short	0x0003
        /*00c2*/ 	.short	0x0014
        /*00c4*/ 	.byte	0x00, 0xf0, 0x11, 0x00


	//----- nvinfo : EIATTR_KPARAM_INFO
	.align		4
.L_173:
        /*00c8*/ 	.byte	0x04, 0x17
        /*00ca*/ 	.short	(.L_175 - .L_174)
.L_174:
        /*00cc*/ 	.word	0x00000000
        /*00d0*/ 	.short	0x0002
        /*00d2*/ 	.short	0x0010
        /*00d4*/ 	.byte	0x00, 0xf0, 0x11, 0x00


	//----- nvinfo : EIATTR_KPARAM_INFO
	.align		4
.L_175:
        /*00d8*/ 	.byte	0x04, 0x17
        /*00da*/ 	.short	(.L_177 - .L_176)
.L_176:
        /*00dc*/ 	.word	0x00000000
        /*00e0*/ 	.short	0x0001
        /*00e2*/ 	.short	0x0008
        /*00e4*/ 	.byte	0x00, 0xf5, 0x21, 0x00


	//----- nvinfo : EIATTR_KPARAM_INFO
	.align		4
.L_177:
        /*00e8*/ 	.byte	0x04, 0x17
        /*00ea*/ 	.short	(.L_179 - .L_178)
.L_178:
        /*00ec*/ 	.word	0x00000000
        /*00f0*/ 	.short	0x0000
        /*00f2*/ 	.short	0x0000
        /*00f4*/ 	.byte	0x00, 0xf0, 0x11, 0x00


	//----- nvinfo : EIATTR_SPARSE_MMA_MASK
	.align		4
.L_179:
        /*00f8*/ 	.byte	0x03, 0x50
        /*00fa*/ 	.short	0x0000


	//----- nvinfo : EIATTR_MAXREG_COUNT
	.align		4
        /*00fc*/ 	.byte	0x03, 0x1b
        /*00fe*/ 	.short	0x00ff


	//----- nvinfo : EIATTR_MERCURY_ISA_VERSION
	.align		4
        /*0100*/ 	.byte	0x03, 0x5f
        /*0102*/ 	.short	0x0101


	//----- nvinfo : EIATTR_VRC_CTA_INIT_COUNT
	.align		4
        /*0104*/ 	.byte	0x02, 0x4a
	.zero		1
	.zero		1


	//----- nvinfo : EIATTR_EXIT_INSTR_OFFSETS
	.align		4
        /*0108*/ 	.byte	0x04, 0x1c
        /*010a*/ 	.short	(.L_181 - .L_180)


	//   ....[0]....
.L_180:
        /*010c*/ 	.word	0x00000070


	//   ....[1]....
        /*0110*/ 	.word	0x00000380


	//   ....[2]....
        /*0114*/ 	.word	0x00000420


	//   ....[3]....
        /*0118*/ 	.word	0x00001980


	//----- nvinfo : EIATTR_CRS_STACK_SIZE
	.align		4
.L_181:
        /*011c*/ 	.byte	0x04, 0x1e
        /*011e*/ 	.short	(.L_183 - .L_182)
.L_182:
        /*0120*/ 	.word	0x00000000


	//----- nvinfo : EIATTR_CBANK_PARAM_SIZE
	.align		4
.L_183:
        /*0124*/ 	.byte	0x03, 0x19
        /*0126*/ 	.short	0x0048


	//----- nvinfo : EIATTR_PARAM_CBANK
	.align		4
        /*0128*/ 	.byte	0x04, 0x0a
        /*012a*/ 	.short	(.L_185 - .L_184)
	.align		4
.L_184:
        /*012c*/ 	.word	index@(.nv.constant0._Z17im2col_gpu_kerneliPKfiiiiiiiiiiiiPf)
        /*0130*/ 	.short	0x0380
        /*0132*/ 	.short	0x0048


	//----- nvinfo : EIATTR_SW_WAR
	.align		4
.L_185:
        /*0134*/ 	.byte	0x04, 0x36
        /*0136*/ 	.short	(.L_187 - .L_186)
.L_186:
        /*0138*/ 	.word	0x00000008
.L_187:


//--------------------- .nv.callgraph             --------------------------
	.section	.nv.callgraph,"",@"SHT_CUDA_CALLGRAPH"
	.align	4
	.sectionentsize	8
	.align		4
        /*0000*/ 	.word	0x00000000
	.align		4
        /*0004*/ 	.word	0xffffffff
	.align		4
        /*0008*/ 	.word	0x00000000
	.align		4
        /*000c*/ 	.word	0xfffffffe
	.align		4
        /*0010*/ 	.word	0x00000000
	.align		4
        /*0014*/ 	.word	0xfffffffd
	.align		4
        /*0018*/ 	.word	0x00000000
	.align		4
        /*001c*/ 	.word	0xfffffffc


//--------------------- .text._Z22conv_scale_rfwd_kernelPKfjjjS0_S0_S0_S0_Pf --------------------------
	.section	.text._Z22conv_scale_rfwd_kernelPKfjjjS0_S0_S0_S0_Pf,"ax",@progbits
	.align	128
        .global         _Z22conv_scale_rfwd_kernelPKfjjjS0_S0_S0_S0_Pf
        .type           _Z22conv_scale_rfwd_kernelPKfjjjS0_S0_S0_S0_Pf,@function
        .size           _Z22conv_scale_rfwd_kernelPKfjjjS0_S0_S0_S0_Pf,(.L_x_50 - _Z22conv_scale_rfwd_kernelPKfjjjS0_S0_S0_S0_Pf)
        .other          _Z22conv_scale_rfwd_kernelPKfjjjS0_S0_S0_S0_Pf,@"STO_CUDA_ENTRY STV_DEFAULT"
_Z22conv_scale_rfwd_kernelPKfjjjS0_S0_S0_S0_Pf:
.text._Z22conv_scale_rfwd_kernelPKfjjjS0_S0_S0_S0_Pf:
[----:B------:R-:W-:Y:S01]  /*0000*/  LDC R1, c[0x0][0x37c] ;  /* 0x0000df00ff017b82 */ /* 0x000fe20000000800 */
[----:B------:R-:W0:Y:S01]  /*0010*/  LDCU.64 UR6, c[0x0][0x388] ;  /* 0x00007100ff0677ac */ /* 0x000e220008000a00 */
[----:B------:R-:W1:Y:S06]  /*0020*/  S2R R4, SR_TID.X ;  /* 0x0000000000047919 */ /* 0x000e6c0000002100 */
[----:B------:R-:W1:Y:S08]  /*0030*/  S2UR UR5, SR_CTAID.X ;  /* 0x00000000000579c3 */ /* 0x000e700000002500 */
[----:B------:R-:W1:Y:S01]  /*0040*/  LDC R5, c[0x0][0x360] ;  /* 0x0000d800ff057b82 */ /* 0x000e620000000800 */
[----:B0-----:R-:W0:Y:S01]  /*0050*/  I2F.U32.RP R0, UR6 ;  /* 0x0000000600007d06 */ /* 0x001e220008209000 */
[----:B------:R-:W-:-:S02]  /*0060*/  UIMAD UR4, UR6, UR7, URZ ;  /* 0x00000007060472a4 */ /* 0x000fc4000f8e02ff */
[----:B------:R-:W-:-:S05]  /*0070*/  ISETP.NE.U32.AND P2, PT, RZ, UR6, PT ;  /* 0x00000006ff007c0c */ /* 0x000fca000bf45070 */
[----:B------:R-:W2:Y:S08]  /*0080*/  I2F.U32.RP R7, UR7 ;  /* 0x0000000700077d06 */ /* 0x000eb00008209000 */
[----:B0-----:R-:W0:Y:S08]  /*0090*/  MUFU.RCP R0, R0 ;  /* 0x0000000000007308 */ /* 0x001e300000001000 */
[----:B------:R-:W3:Y:S08]  /*00a0*/  I2F.U32.RP R8, UR4 ;  /* 0x0000000400087d06 */ /* 0x000ef00008209000 */
[----:B--2---:R-:W-:Y:S01]  /*00b0*/  MUFU.RCP R7, R7 ;  /* 0x0000000700077308 */ /* 0x004fe20000001000 */
[----:B0-----:R-:W-:Y:S01]  /*00c0*/  IADD3 R2, PT, PT, R0, 0xffffffe, RZ ;  /* 0x0ffffffe00027810 */ /* 0x001fe20007ffe0ff */
[----:B-1----:R-:W-:Y:S01]  /*00d0*/  IMAD R0, R5, UR5, R4 ;  /* 0x0000000505007c24 */ /* 0x002fe2000f8e0204 */
[----:B------:R-:W0:Y:S05]  /*00e0*/  LDCU UR5, c[0x0][0x390] ;  /* 0x00007200ff0577ac */ /* 0x000e2a0008000800 */
[----:B------:R1:W2:Y:S08]  /*00f0*/  F2I.FTZ.U32.TRUNC.NTZ R3, R2 ;  /* 0x0000000200037305 */ /* 0x0002b0000021f000 */
[----:B---3--:R-:W3:Y:S01]  /*0100*/  MUFU.RCP R8, R8 ;  /* 0x0000000800087308 */ /* 0x008ee20000001000 */
[----:B-1----:R-:W-:Y:S01]  /*0110*/  IMAD.MOV.U32 R2, RZ, RZ, RZ ;  /* 0x000000ffff027224 */ /* 0x002fe200078e00ff */
[----:B--2---:R-:W-:-:S05]  /*0120*/  IADD3 R9, PT, PT, RZ, -R3, RZ ;  /* 0x80000003ff097210 */ /* 0x004fca0007ffe0ff */
[----:B------:R-:W-:-:S04]  /*0130*/  IMAD R9, R9, UR6, RZ ;  /* 0x0000000609097c24 */ /* 0x000fc8000f8e02ff */
[----:B------:R-:W-:Y:S01]  /*0140*/  IMAD.HI.U32 R3, R3, R9, R2 ;  /* 0x0000000903037227 */ /* 0x000fe200078e0002 */
[----:B---3--:R-:W-:Y:S02]  /*0150*/  IADD3 R4, PT, PT, R8, 0xffffffe, RZ ;  /* 0x0ffffffe08047810 */ /* 0x008fe40007ffe0ff */
[----:B------:R-:W-:Y:S02]  /*0160*/  IADD3 R9, PT, PT, RZ, -UR4, RZ ;  /* 0x80000004ff097c10 */ /* 0x000fe4000fffe0ff */
[----:B------:R1:W2:Y:S01]  /*0170*/  F2I.FTZ.U32.TRUNC.NTZ R5, R4 ;  /* 0x0000000400057305 */ /* 0x0002a2000021f000 */
[----:B------:R-:W-:-:S05]  /*0180*/  IMAD.HI.U32 R6, R3, R0, RZ ;  /* 0x0000000003067227 */ /* 0x000fca00078e00ff */
[----:B------:R-:W-:Y:S01]  /*0190*/  IADD3 R3, PT, PT, -R6, RZ, RZ ;  /* 0x000000ff06037210 */ /* 0x000fe20007ffe1ff */
[----:B-1----:R-:W-:-:S04]  /*01a0*/  HFMA2 R4, -RZ, RZ, 0, 0 ;  /* 0x00000000ff047431 */ /* 0x002fc800000001ff */
[----:B------:R-:W-:Y:S02]  /*01b0*/  IMAD R2, R3, UR6, R0 ;  /* 0x0000000603027c24 */ /* 0x000fe4000f8e0200 */
[----:B------:R-:W-:Y:S02]  /*01c0*/  VIADD R3, R7, 0xffffffe ;  /* 0x0ffffffe07037836 */ /* 0x000fe40000000000 */
[----:B--2---:R-:W-:Y:S01]  /*01d0*/  IMAD R7, R9, R5, RZ ;  /* 0x0000000509077224 */ /* 0x004fe200078e02ff */
[----:B------:R-:W-:-:S03]  /*01e0*/  ISETP.GE.U32.AND P0, PT, R2, UR6, PT ;  /* 0x0000000602007c0c */ /* 0x000fc6000bf06070 */
[----:B------:R-:W1:Y:S01]  /*01f0*/  F2I.FTZ.U32.TRUNC.NTZ R3, R3 ;  /* 0x0000000300037305 */ /* 0x000e62000021f000 */
[----:B------:R-:W-:-:S06]  /*0200*/  IMAD.HI.U32 R5, R5, R7, R4 ;  /* 0x0000000705057227 */ /* 0x000fcc00078e0004 */
[----:B------:R-:W-:-:S03]  /*0210*/  IMAD.HI.U32 R5, R5, R0, RZ ;  /* 0x0000000005057227 */ /* 0x000fc600078e00ff */
[----:B------:R-:W-:Y:S01]  /*0220*/  @P0 IADD3 R2, PT, PT, R2, -UR6, RZ ;  /* 0x8000000602020c10 */ /* 0x000fe2000fffe0ff */
[----:B------:R-:W-:Y:S01]  /*0230*/  @P0 VIADD R6, R6, 0x1 ;  /* 0x0000000106060836 */ /* 0x000fe20000000000 */
[----:B------:R-:W-:Y:S01]  /*0240*/  ISETP.NE.U32.AND P0, PT, RZ, UR4, PT ;  /* 0x00000004ff007c0c */ /* 0x000fe2000bf05070 */
[----:B------:R-:W-:Y:S01]  /*0250*/  IMAD.MOV R9, RZ, RZ, -R5 ;  /* 0x000000ffff097224 */ /* 0x000fe200078e0a05 */
[----:B------:R-:W-:Y:S01]  /*0260*/  ISETP.GE.U32.AND P1, PT, R2, UR6, PT ;  /* 0x0000000602007c0c */ /* 0x000fe2000bf26070 */
[----:B-1----:R-:W-:-:S05]  /*0270*/  IMAD.MOV R2, RZ, RZ, -R3 ;  /* 0x000000ffff027224 */ /* 0x002fca00078e0a03 */
[----:B------:R-:W-:Y:S01]  /*0280*/  MOV R7, R2 ;  /* 0x0000000200077202 */ /* 0x000fe20000000f00 */
[----:B------:R-:W-:-:S04]  /*0290*/  HFMA2 R2, -RZ, RZ, 0, 0 ;  /* 0x00000000ff027431 */ /* 0x000fc800000001ff */
[----:B------:R-:W-:Y:S02]  /*02a0*/  IMAD R7, R7, UR7, RZ ;  /* 0x0000000707077c24 */ /* 0x000fe4000f8e02ff */
[----:B------:R-:W-:Y:S02]  /*02b0*/  @P1 IADD3 R6, PT, PT, R6, 0x1, RZ ;  /* 0x0000000106061810 */ /* 0x000fe40007ffe0ff */
[----:B------:R-:W-:Y:S01]  /*02c0*/  @!P2 LOP3.LUT R6, RZ, UR6, RZ, 0x33, !PT ;  /* 0x00000006ff06ac12 */ /* 0x000fe2000f8e33ff */
[----:B------:R-:W-:-:S04]  /*02d0*/  IMAD.HI.U32 R3, R3, R7, R2 ;  /* 0x0000000703037227 */ /* 0x000fc800078e0002 */
[----:B------:R-:W-:Y:S02]  /*02e0*/  IMAD R2, R9, UR4, R0 ;  /* 0x0000000409027c24 */ /* 0x000fe4000f8e0200 */
[----:B------:R-:W-:-:S03]  /*02f0*/  IMAD.HI.U32 R3, R3, R6, RZ ;  /* 0x0000000603037227 */ /* 0x000fc600078e00ff */
[----:B------:R-:W-:Y:S02]  /*0300*/  ISETP.GE.U32.AND P3, PT, R2, UR4, PT ;  /* 0x0000000402007c0c */ /* 0x000fe4000bf66070 */
[----:B------:R-:W-:-:S05]  /*0310*/  IADD3 R3, PT, PT, -R3, RZ, RZ ;  /* 0x000000ff03037210 */ /* 0x000fca0007ffe1ff */
[----:B------:R-:W-:-:S05]  /*0320*/  IMAD R13, R3, UR7, R6 ;  /* 0x00000007030d7c24 */ /* 0x000fca000f8e0206 */
[----:B------:R-:W-:Y:S02]  /*0330*/  ISETP.GE.U32.AND P2, PT, R13, UR7, PT ;  /* 0x000000070d007c0c */ /* 0x000fe4000bf46070 */
[----:B------:R-:W-:Y:S02]  /*0340*/  @P3 IADD3 R2, PT, PT, R2, -UR4, RZ ;  /* 0x8000000402023c10 */ /* 0x000fe4000fffe0ff */
[----:B------:R-:W-:Y:S02]  /*0350*/  @P3 IADD3 R5, PT, PT, R5, 0x1, RZ ;  /* 0x0000000105053810 */ /* 0x000fe40007ffe0ff */
[----:B------:R-:W-:-:S07]  /*0360*/  ISETP.GE.U32.AND P1, PT, R2, UR4, PT ;  /* 0x0000000402007c0c */ /* 0x000fce000bf26070 */
[----:B------:R-:W-:-:S05]  /*0370*/  @P2 VIADD R13, R13, -UR7 ;  /* 0x800000070d0d2c36 */ /* 0x000fca0008000000 */
[----:B------:R-:W-:Y:S02]  /*0380*/  ISETP.GE.U32.AND P2, PT, R13, UR7, PT ;  /* 0x000000070d007c0c */ /* 0x000fe4000bf46070 */
[----:B------:R-:W-:Y:S02]  /*0390*/  @P1 IADD3 R5, PT, PT, R5, 0x1, RZ ;  /* 0x0000000105051810 */ /* 0x000fe40007ffe0ff */
[----:B------:R-:W-:Y:S02]  /*03a0*/  @!P0 LOP3.LUT R5, RZ, UR4, RZ, 0x33, !PT ;  /* 0x00000004ff058c12 */ /* 0x000fe4000f8e33ff */
[----:B------:R-:W-:Y:S02]  /*03b0*/  ISETP.NE.U32.AND P1, PT, RZ, UR7, PT ;  /* 0x00000007ff007c0c */ /* 0x000fe4000bf25070 */
[----:B0-----:R-:W-:-:S05]  /*03c0*/  ISETP.GE.U32.AND P0, PT, R5, UR5, PT ;  /* 0x0000000505007c0c */ /* 0x001fca000bf06070 */
[----:B------:R-:W-:-:S06]  /*03d0*/  @P2 IADD3 R13, PT, PT, R13, -UR7, RZ ;  /* 0x800000070d0d2c10 */ /* 0x000fcc000fffe0ff */
[----:B------:R-:W-:Y:S02]  /*03e0*/  @!P1 LOP3.LUT R13, RZ, UR7, RZ, 0x33, !PT ;  /* 0x00000007ff0d9c12 */ /* 0x000fe4000f8e33ff */
[----:B------:R-:W-:Y:S05]  /*03f0*/  @P0 EXIT ;  /* 0x000000000000094d */ /* 0x000fea0003800000 */
[----:B------:R-:W0:Y:S01]  /*0400*/  LDC.64 R4, c[0x0][0x3a8] ;  /* 0x0000ea00ff047b82 */ /* 0x000e220000000a00 */
[----:B------:R-:W1:Y:S07]  /*0410*/  LDCU.64 UR4, c[0x0][0x358] ;  /* 0x00006b00ff0477ac */ /* 0x000e6e0008000a00 */
[----:B------:R-:W2:Y:S08]  /*0420*/  LDC.64 R10, c[0x0][0x380] ;  /* 0x0000e000ff0a7b82 */ /* 0x000eb00000000a00 */
[----:B------:R-:W3:Y:S08]  /*0430*/  LDC.64 R2, c[0x0][0x3a0] ;  /* 0x0000e800ff027b82 */ /* 0x000ef00000000a00 */
[----:B------:R-:W4:Y:S01]  /*0440*/  LDC.64 R8, c[0x0][0x398] ;  /* 0x0000e600ff087b82 */ /* 0x000f220000000a00 */
[----:B0-----:R-:W-:-:S06]  /*0450*/  IMAD.WIDE.U32 R4, R13, 0x4, R4 ;  /* 0x000000040d047825 */ /* 0x001fcc00078e0004 */
[----:B-1----:R-:W5:Y:S01]  /*0460*/  LDG.E R4, desc[UR4][R4.64] ;  /* 0x0000000404047981 */ /* 0x002f62000c1e1900 */
[----:B------:R-:W0:Y:S01]  /*0470*/  LDC.64 R6, c[0x0][0x3b0] ;  /* 0x0000ec00ff067b82 */ /* 0x000e220000000a00 */
[----:B--2---:R-:W-:-:S06]  /*0480*/  IMAD.WIDE.U32 R10, R0, 0x4, R10 ;  /* 0x00000004000a7825 */ /* 0x004fcc00078e000a */
[----:B------:R-:W5:Y:S01]  /*0490*/  LDG.E R11, desc[UR4][R10.64] ;  /* 0x000000040a0b7981 */ /* 0x000f62000c1e1900 */
[----:B---3--:R-:W-:-:S06]  /*04a0*/  IMAD.WIDE.U32 R2, R13, 0x4, R2 ;  /* 0x000000040d027825 */ /* 0x008fcc00078e0002 */
[----:B------:R-:W2:Y:S01]  /*04b0*/  LDG.E R2, desc[UR4][R2.64] ;  /* 0x0000000402027981 */ /* 0x000ea2000c1e1900 */
[----:B----4-:R-:W-:-:S06]  /*04c0*/  IMAD.WIDE.U32 R8, R0, 0x4, R8 ;  /* 0x0000000400087825 */ /* 0x010fcc00078e0008 */
[----:B------:R-:W2:Y:S01]  /*04d0*/  LDG.E R9, desc[UR4][R8.64] ;  /* 0x0000000408097981 */ /* 0x000ea2000c1e1900 */
[----:B0-----:R-:W-:Y:S02]  /*04e0*/  IMAD.WIDE.U32 R6, R13, 0x4, R6 ;  /* 0x000000040d067825 */ /* 0x001fe400078e0006 */
[----:B------:R-:W0:Y:S04]  /*04f0*/  LDC.64 R12, c[0x0][0x3b8] ;  /* 0x0000ee00ff0c7b82 */ /* 0x000e280000000a00 */
[----:B------:R-:W3:Y:S01]  /*0500*/  LDG.E R6, desc[UR4][R6.64] ;  /* 0x0000000406067981 */ /* 0x000ee2000c1e1900 */
[----:B0-----:R-:W-:-:S04]  /*0510*/  IMAD.WIDE.U32 R12, R0, 0x4, R12 ;  /* 0x00000004000c7825 */ /* 0x001fc800078e000c */
[----:B-----5:R-:W-:-:S04]  /*0520*/  FMUL R15, R4, R11 ;  /* 0x0000000b040f7220 */ /* 0x020fc80000400000 */
[----:B--2---:R-:W-:-:S04]  /*0530*/  FFMA R15, R2, R9, R15 ;  /* 0x00000009020f7223 */ /* 0x004fc8000000000f */
[----:B---3--:R-:W-:-:S05]  /*0540*/  FADD R15, R6, R15 ;  /* 0x0000000f060f7221 */ /* 0x008fca0000000000 */
[----:B------:R-:W-:Y:S01]  /*0550*/  STG.E desc[UR4][R12.64], R15 ;  /* 0x0000000f0c007986 */ /* 0x000fe2000c101904 */
[----:B------:R-:W-:Y:S05]  /*0560*/  EXIT ;  /* 0x000000000000794d */ /* 0x000fea0003800000 */
.L_x_0:
[----:B------:R-:W-:-:S00]  /*0570*/  BRA `(.L_x_0) ;  /* 0xfffffffc00fc7947 */ /* 0x000fc0000383ffff */
[----:B------:R-:W-:-:S00]  /*0580*/  NOP ;  /* 0x0000000000007918 */ /* 0x000fc00000000000 */
[----:B------:R-:W-:-:S00]  /*0590*/  NOP ;  /* 0x0000000000007918 */ /* 0x000fc00000000000 */
[----:B------:R-:W-:-:S00]  /*05a0*/  NOP ;  /* 0x0000000000007918 */ /* 0x000fc00000000000 */
[----:B------:R-:W-:-:S00]  /*05b0*/  NOP ;  /* 0x0000000000007918 */ /* 0x000fc00000000000 */
[----:B------:R-:W-:-:S00]  /*05c0*/  NOP ;  /* 0x0000000000007918 */ /* 0x000fc00000000000 */
[----:B------:R-:W-:-:S00]  /*05d0*/  NOP ;  /* 0x0000000000007918 */ /* 0x000fc00000000000 */
[----:B------:R-:W-:-:S00]  /*05e0*/  NOP ;  /* 0x0000000000007918 */ /* 0x000fc00000000000 */
[----:B------:R-:W-:-:S00]  /*05f0*/  NOP ;  /* 0x0000000000007918 */ /* 0x000fc00000000000 */
.L_x_50:


//--------------------- .text._Z33conv_diag_affine_bwd_batch_kernelPKfiiiS0_S0_PfS1_S1_ --------------------------
	.section	.text._Z33conv_diag_affine_bwd_batch_kernelPKfiiiS0_S0_PfS1_S1_,"ax",@progbits
	.align	128
        .global         _Z33conv_diag_affine_bwd_batch_kernelPKfiiiS0_S0_PfS1_S1_
        .type           _Z33conv_diag_affine_bwd_batch_kernelPKfiiiS0_S0_PfS1_S1_,@function
        .size           _Z33conv_diag_affine_bwd_batch_kernelPKfiiiS0_S0_PfS1_S1_,(.L_x_51 - _Z33conv_diag_affine_bwd_batch_kernelPKfiiiS0_S0_PfS1_S1_)
        .other          _Z33conv_diag_affine_bwd_batch_kernelPKfiiiS0_S0_PfS1_S1_,@"STO_CUDA_ENTRY STV_DEFAULT"
_Z33conv_diag_affine_bwd_batch_kernelPKfiiiS0_S0_PfS1_S1_:
.text._Z33conv_diag_affine_bwd_batch_kernelPKfiiiS0_S0_PfS1_S1_:
[----:B------:R-:W-:Y:S08]  /*0000*/  LDC R1, c[0x0][0x37c] ;  /* 0x0000df00ff017b82 */ /* 0x000ff00000000800 */
[----:B------:R-:W0:Y:S01]  /*0010*/  LDC R0, c[0x0][0x38c] ;  /* 0x0000e300ff007b82 */ /* 0x000e220000000800 */
[----:B------:R-:W1:Y:S01]  /*0020*/  S2R R3, SR_TID.X ;  /* 0x0000000000037919 */ /* 0x000e620000002100 */
[----:B------:R-:W2:Y:S01]  /*0030*/  LDCU UR7, c[0x0][0x390] ;  /* 0x00007200ff0777ac */ /* 0x000ea20008000800 */
[----:B------:R-:W-:Y:S01]  /*0040*/  BSSY.RECONVERGENT B0, `(.L_x_1) ;  /* 0x00000d3000007945 */ /* 0x000fe20003800200 */
[----:B------:R-:W3:Y:S04]  /*0050*/  LDCU.64 UR8, c[0x0][0x358] ;  /* 0x00006b00ff0877ac */ /* 0x000ee80008000a00 */
[----:B------:R-:W4:Y:S08]  /*0060*/  LDC R2, c[0x0][0x388] ;  /* 0x0000e200ff027b82 */ /* 0x000f300000000800 */
[----:B------:R-:W1:Y:S01]  /*0070*/  S2UR UR4, SR_CTAID.X ;  /* 0x00000000000479c3 */ /* 0x000e620000002500 */
[----:B0-----:R-:W-:-:S07]  /*0080*/  IMAD.SHL.U32 R17, R0, 0x20, RZ ;  /* 0x0000002000117824 */ /* 0x001fce00078e00ff */
[----:B------:R-:W1:Y:S01]  /*0090*/  LDC R14, c[0x0][0x360] ;  /* 0x0000d800ff0e7b82 */ /* 0x000e620000000800 */
[----:B------:R-:W-:Y:S02]  /*00a0*/  IABS R10, R0 ;  /* 0x00000000000a7213 */ /* 0x000fe40000000000 */
[-C--:B------:R-:W-:Y:S02]  /*00b0*/  IABS R4, R17.reuse ;  /* 0x0000001100047213 */ /* 0x080fe40000000000 */
[----:B------:R-:W-:Y:S02]  /*00c0*/  IABS R16, R17 ;  /* 0x0000001100107213 */ /* 0x000fe40000000000 */
[----:B------:R-:W0:Y:S01]  /*00d0*/  I2F.RP R5, R4 ;  /* 0x0000000400057306 */ /* 0x000e220000209400 */
[----:B----4-:R-:W-:Y:S01]  /*00e0*/  IADD3 R8, PT, PT, R2, 0x1ff, RZ ;  /* 0x000001ff02087810 */ /* 0x010fe20007ffe0ff */
[----:B------:R-:W4:Y:S03]  /*00f0*/  S2UR UR5, SR_CgaCtaId ;  /* 0x00000000000579c3 */ /* 0x000f260000008800 */
[----:B------:R-:W-:-:S04]  /*0100*/  SHF.R.S32.HI R9, RZ, 0x1f, R8 ;  /* 0x0000001fff097819 */ /* 0x000fc80000011408 */
[----:B------:R-:W-:-:S04]  /*0110*/  LEA.HI R9, R9, R8, RZ, 0x9 ;  /* 0x0000000809097211 */ /* 0x000fc800078f48ff */
[----:B------:R-:W-:Y:S01]  /*0120*/  SHF.R.S32.HI R12, RZ, 0x9, R9 ;  /* 0x00000009ff0c7819 */ /* 0x000fe20000011409 */
[----:B0-----:R-:W0:Y:S01]  /*0130*/  MUFU.RCP R5, R5 ;  /* 0x0000000500057308 */ /* 0x001e220000001000 */
[----:B-1----:R-:W-:Y:S02]  /*0140*/  IMAD R14, R14, UR4, R3 ;  /* 0x000000040e0e7c24 */ /* 0x002fe4000f8e0203 */
[-C--:B------:R-:W-:Y:S01]  /*0150*/  IABS R15, R12.reuse ;  /* 0x0000000c000f7213 */ /* 0x080fe20000000000 */
[----:B------:R-:W-:Y:S01]  /*0160*/  IMAD R11, R17, R12, RZ ;  /* 0x0000000c110b7224 */ /* 0x000fe200078e02ff */
[----:B------:R-:W-:Y:S01]  /*0170*/  UMOV UR4, 0x400 ;  /* 0x0000040000047882 */ /* 0x000fe20000000000 */
[----:B------:R-:W-:-:S03]  /*0180*/  IABS R8, R14 ;  /* 0x0000000e00087213 */ /* 0x000fc60000000000 */
[----:B------:R-:W-:Y:S01]  /*0190*/  IABS R13, R11 ;  /* 0x0000000b000d7213 */ /* 0x000fe20000000000 */
[----:B------:R-:W1:Y:S01]  /*01a0*/  I2F.RP R18, R15 ;  /* 0x0000000f00127306 */ /* 0x000e620000209400 */
[----:B------:R-:W-:Y:S01]  /*01b0*/  ISETP.NE.AND P3, PT, R11, RZ, PT ;  /* 0x000000ff0b00720c */ /* 0x000fe20003f65270 */
[----:B----4-:R-:W-:Y:S02]  /*01c0*/  ULEA UR6, UR5, UR4, 0x18 ;  /* 0x0000000405067291 */ /* 0x010fe4000f8ec0ff */
[----:B------:R-:W-:Y:S01]  /*01d0*/  UIADD3 UR4, UPT, UPT, UR4, 0x1080, URZ ;  /* 0x0000108004047890 */ /* 0x000fe2000fffe0ff */
[----:B0-----:R-:W-:-:S03]  /*01e0*/  VIADD R6, R5, 0xffffffe ;  /* 0x0ffffffe05067836 */ /* 0x001fc60000000000 */
[----:B------:R-:W-:Y:S01]  /*01f0*/  I2F.RP R19, R13 ;  /* 0x0000000d00137306 */ /* 0x000fe20000209400 */
[----:B------:R-:W-:-:S07]  /*0200*/  ULEA UR4, UR5, UR4, 0x18 ;  /* 0x0000000405047291 */ /* 0x000fce000f8ec0ff */
[----:B------:R0:W4:Y:S08]  /*0210*/  F2I.FTZ.U32.TRUNC.NTZ R7, R6 ;  /* 0x0000000600077305 */ /* 0x000130000021f000 */
[----:B-1----:R-:W-:Y:S01]  /*0220*/  MUFU.RCP R18, R18 ;  /* 0x0000001200127308 */ /* 0x002fe20000001000 */
[----:B0-----:R-:W-:Y:S02]  /*0230*/  IMAD.MOV.U32 R6, RZ, RZ, RZ ;  /* 0x000000ffff067224 */ /* 0x001fe400078e00ff */
[----:B----4-:R-:W-:-:S05]  /*0240*/  IMAD.MOV R5, RZ, RZ, -R7 ;  /* 0x000000ffff057224 */ /* 0x010fca00078e0a07 */
[----:B------:R-:W0:Y:S01]  /*0250*/  MUFU.RCP R19, R19 ;  /* 0x0000001300137308 */ /* 0x000e220000001000 */
[----:B------:R-:W-:-:S04]  /*0260*/  IMAD R5, R5, R4, RZ ;  /* 0x0000000405057224 */ /* 0x000fc800078e02ff */
[----:B------:R-:W-:Y:S01]  /*0270*/  IMAD.HI.U32 R7, R7, R5, R6 ;  /* 0x0000000507077227 */ /* 0x000fe200078e0006 */
[----:B------:R-:W-:Y:S02]  /*0280*/  IADD3 R5, PT, PT, RZ, -R16, RZ ;  /* 0x80000010ff057210 */ /* 0x000fe40007ffe0ff */
[----:B------:R-:W1:Y:S03]  /*0290*/  I2F.RP R9, R10 ;  /* 0x0000000a00097306 */ /* 0x000e660000209400 */
[----:B------:R-:W-:-:S04]  /*02a0*/  IMAD.HI.U32 R16, R7, R8, RZ ;  /* 0x0000000807107227 */ /* 0x000fc800078e00ff */
[----:B------:R-:W-:Y:S01]  /*02b0*/  IMAD R7, R16, R5, R8 ;  /* 0x0000000510077224 */ /* 0x000fe200078e0208 */
[----:B0-----:R-:W-:Y:S01]  /*02c0*/  IADD3 R6, PT, PT, R19, 0xffffffe, RZ ;  /* 0x0ffffffe13067810 */ /* 0x001fe20007ffe0ff */
[----:B------:R-:W-:Y:S01]  /*02d0*/  VIADD R5, R18, 0xffffffe ;  /* 0x0ffffffe12057836 */ /* 0x000fe20000000000 */
[----:B------:R-:W-:Y:S02]  /*02e0*/  SHF.R.S32.HI R19, RZ, 0x1f, R14 ;  /* 0x0000001fff137819 */ /* 0x000fe4000001140e */
[----:B------:R-:W-:Y:S01]  /*02f0*/  ISETP.GT.U32.AND P1, PT, R4, R7, PT ;  /* 0x000000070400720c */ /* 0x000fe20003f24070 */
[----:B-1----:R-:W0:Y:S01]  /*0300*/  MUFU.RCP R9, R9 ;  /* 0x0000000900097308 */ /* 0x002e220000001000 */
[----:B------:R-:W-:-:S05]  /*0310*/  IABS R18, R12 ;  /* 0x0000000c00127213 */ /* 0x000fca0000000000 */
[----:B------:R-:W-:Y:S02]  /*0320*/  IMAD.MOV R20, RZ, RZ, -R18 ;  /* 0x000000ffff147224 */ /* 0x000fe400078e0a12 */
[----:B------:R-:W1:Y:S04]  /*0330*/  F2I.FTZ.U32.TRUNC.NTZ R5, R5 ;  /* 0x0000000500057305 */ /* 0x000e68000021f000 */
[----:B------:R-:W-:Y:S02]  /*0340*/  @!P1 IMAD.IADD R7, R7, 0x1, -R4 ;  /* 0x0000000107079824 */ /* 0x000fe400078e0a04 */
[----:B------:R-:W-:Y:S01]  /*0350*/  @!P1 VIADD R16, R16, 0x1 ;  /* 0x0000000110109836 */ /* 0x000fe20000000000 */
[----:B------:R-:W-:Y:S02]  /*0360*/  ISETP.NE.AND P1, PT, R17, RZ, PT ;  /* 0x000000ff1100720c */ /* 0x000fe40003f25270 */
[----:B------:R-:W-:-:S02]  /*0370*/  ISETP.GE.U32.AND P0, PT, R7, R4, PT ;  /* 0x000000040700720c */ /* 0x000fc40003f06070 */
[----:B------:R-:W-:Y:S01]  /*0380*/  LOP3.LUT R4, R14, R17, RZ, 0x3c, !PT ;  /* 0x000000110e047212 */ /* 0x000fe200078e3cff */
[----:B------:R-:W4:Y:S01]  /*0390*/  F2I.FTZ.U32.TRUNC.NTZ R7, R6 ;  /* 0x0000000600077305 */ /* 0x000f22000021f000 */
[----:B0-----:R-:W-:Y:S02]  /*03a0*/  IADD3 R9, PT, PT, R9, 0xffffffe, RZ ;  /* 0x0ffffffe09097810 */ /* 0x001fe40007ffe0ff */
[----:B------:R-:W-:Y:S01]  /*03b0*/  ISETP.GE.AND P2, PT, R4, RZ, PT ;  /* 0x000000ff0400720c */ /* 0x000fe20003f46270 */
[----:B-1----:R-:W-:-:S04]  /*03c0*/  IMAD.MOV R4, RZ, RZ, -R5 ;  /* 0x000000ffff047224 */ /* 0x002fc800078e0a05 */
[----:B------:R-:W0:Y:S02]  /*03d0*/  F2I.FTZ.U32.TRUNC.NTZ R9, R9 ;  /* 0x0000000900097305 */ /* 0x000e24000021f000 */
[----:B------:R-:W-:Y:S02]  /*03e0*/  @P0 VIADD R16, R16, 0x1 ;  /* 0x0000000110100836 */ /* 0x000fe40000000000 */
[----:B----4-:R-:W-:-:S04]  /*03f0*/  IMAD.MOV R6, RZ, RZ, -R7 ;  /* 0x000000ffff067224 */ /* 0x010fc800078e0a07 */
[----:B------:R-:W-:Y:S02]  /*0400*/  @!P2 IADD3 R16, PT, PT, -R16, RZ, RZ ;  /* 0x000000ff1010a210 */ /* 0x000fe40007ffe1ff */
[----:B------:R-:W-:Y:S01]  /*0410*/  @!P1 LOP3.LUT R16, RZ, R17, RZ, 0x33, !PT ;  /* 0x00000011ff109212 */ /* 0x000fe200078e33ff */
[----:B------:R-:W-:Y:S02]  /*0420*/  IMAD R17, R4, R15, RZ ;  /* 0x0000000f04117224 */ /* 0x000fe400078e02ff */
[----:B------:R-:W-:Y:S02]  /*0430*/  IMAD.MOV.U32 R4, RZ, RZ, RZ ;  /* 0x000000ffff047224 */ /* 0x000fe400078e00ff */
[----:B------:R-:W-:Y:S02]  /*0440*/  IMAD R21, R6, R13, RZ ;  /* 0x0000000d06157224 */ /* 0x000fe400078e02ff */
[----:B------:R-:W-:Y:S02]  /*0450*/  IMAD.MOV.U32 R6, RZ, RZ, RZ ;  /* 0x000000ffff067224 */ /* 0x000fe400078e00ff */
[----:B------:R-:W-:Y:S01]  /*0460*/  IMAD.HI.U32 R17, R5, R17, R4 ;  /* 0x0000001105117227 */ /* 0x000fe200078e0004 */
[----:B------:R-:W-:-:S02]  /*0470*/  LEA.HI R4, R19, R14, RZ, 0x5 ;  /* 0x0000000e13047211 */ /* 0x000fc400078f28ff */
[----:B------:R-:W-:Y:S01]  /*0480*/  IABS R19, R11 ;  /* 0x0000000b00137213 */ /* 0x000fe20000000000 */
[----:B------:R-:W-:Y:S01]  /*0490*/  IMAD.HI.U32 R5, R7, R21, R6 ;  /* 0x0000001507057227 */ /* 0x000fe200078e0006 */
[----:B------:R-:W-:Y:S02]  /*04a0*/  IABS R6, R16 ;  /* 0x0000001000067213 */ /* 0x000fe40000000000 */
[----:B0-----:R-:W-:Y:S01]  /*04b0*/  IADD3 R7, PT, PT, RZ, -R9, RZ ;  /* 0x80000009ff077210 */ /* 0x001fe20007ffe0ff */
[----:B------:R-:W-:Y:S02]  /*04c0*/  IMAD.MOV R19, RZ, RZ, -R19 ;  /* 0x000000ffff137224 */ /* 0x000fe400078e0a13 */
[----:B------:R-:W-:-:S03]  /*04d0*/  IMAD.HI.U32 R17, R17, R6, RZ ;  /* 0x0000000611117227 */ /* 0x000fc600078e00ff */
[----:B------:R-:W-:Y:S01]  /*04e0*/  MOV R18, R19 ;  /* 0x0000001300127202 */ /* 0x000fe20000000f00 */
[----:B------:R-:W-:Y:S01]  /*04f0*/  IMAD R6, R17, R20, R6 ;  /* 0x0000001411067224 */ /* 0x000fe200078e0206 */
[----:B------:R-:W-:Y:S01]  /*0500*/  SHF.R.S32.HI R19, RZ, 0x5, R4 ;  /* 0x00000005ff137819 */ /* 0x000fe20000011404 */
[----:B------:R-:W-:-:S03]  /*0510*/  IMAD.HI.U32 R5, R5, R8, RZ ;  /* 0x0000000805057227 */ /* 0x000fc600078e00ff */
[----:B------:R-:W-:Y:S01]  /*0520*/  ISETP.GT.U32.AND P0, PT, R15, R6, PT ;  /* 0x000000060f00720c */ /* 0x000fe20003f04070 */
[----:B------:R-:W-:Y:S01]  /*0530*/  IMAD R18, R5, R18, R8 ;  /* 0x0000001205127224 */ /* 0x000fe200078e0208 */
[----:B------:R-:W-:Y:S01]  /*0540*/  IABS R21, R19 ;  /* 0x0000001300157213 */ /* 0x000fe20000000000 */
[----:B------:R-:W-:Y:S02]  /*0550*/  IMAD R7, R7, R10, RZ ;  /* 0x0000000a07077224 */ /* 0x000fe400078e02ff */
[----:B------:R-:W-:Y:S01]  /*0560*/  IMAD.MOV.U32 R8, RZ, RZ, RZ ;  /* 0x000000ffff087224 */ /* 0x000fe200078e00ff */
[----:B------:R-:W-:-:S03]  /*0570*/  ISETP.GT.U32.AND P2, PT, R13, R18, PT ;  /* 0x000000120d00720c */ /* 0x000fc60003f44070 */
[----:B------:R-:W-:Y:S01]  /*0580*/  IMAD.HI.U32 R8, R9, R7, R8 ;  /* 0x0000000709087227 */ /* 0x000fe200078e0008 */
[----:B------:R-:W-:-:S03]  /*0590*/  LOP3.LUT R7, R14, R11, RZ, 0x3c, !PT ;  /* 0x0000000b0e077212 */ /* 0x000fc600078e3cff */
[----:B------:R-:W-:Y:S01]  /*05a0*/  IMAD.MOV.U32 R9, RZ, RZ, R21 ;  /* 0x000000ffff097224 */ /* 0x000fe200078e0015 */
[----:B------:R-:W-:Y:S01]  /*05b0*/  ISETP.GE.AND P1, PT, R7, RZ, PT ;  /* 0x000000ff0700720c */ /* 0x000fe20003f26270 */
[----:B------:R-:W-:Y:S01]  /*05c0*/  @!P0 IMAD.IADD R6, R6, 0x1, -R15 ;  /* 0x0000000106068824 */ /* 0x000fe200078e0a0f */
[----:B------:R-:W-:Y:S01]  /*05d0*/  ISETP.GE.AND P0, PT, R16, RZ, PT ;  /* 0x000000ff1000720c */ /* 0x000fe20003f06270 */
[----:B------:R-:W-:Y:S01]  /*05e0*/  IMAD.HI.U32 R8, R8, R9, RZ ;  /* 0x0000000908087227 */ /* 0x000fe200078e00ff */
[----:B------:R-:W-:Y:S02]  /*05f0*/  LOP3.LUT R7, R4, 0xffffffe0, RZ, 0xc0, !PT ;  /* 0xffffffe004077812 */ /* 0x000fe400078ec0ff */
[----:B------:R-:W-:Y:S01]  /*0600*/  ISETP.GT.U32.AND P5, PT, R15, R6, PT ;  /* 0x000000060f00720c */ /* 0x000fe20003fa4070 */
[----:B------:R-:W-:Y:S01]  /*0610*/  @!P2 IMAD.IADD R18, R18, 0x1, -R13 ;  /* 0x000000011212a824 */ /* 0x000fe200078e0a0d */
[----:B------:R-:W-:Y:S02]  /*0620*/  IADD3 R8, PT, PT, -R8, RZ, RZ ;  /* 0x000000ff08087210 */ /* 0x000fe40007ffe1ff */
[----:B------:R-:W-:-:S02]  /*0630*/  @!P2 IADD3 R5, PT, PT, R5, 0x1, RZ ;  /* 0x000000010505a810 */ /* 0x000fc40007ffe0ff */
[----:B------:R-:W-:Y:S01]  /*0640*/  ISETP.GE.U32.AND P4, PT, R18, R13, PT ;  /* 0x0000000d1200720c */ /* 0x000fe20003f86070 */
[----:B------:R-:W-:Y:S01]  /*0650*/  IMAD R9, R10, R8, R9 ;  /* 0x000000080a097224 */ /* 0x000fe200078e0209 */
[----:B------:R-:W-:Y:S02]  /*0660*/  ISETP.NE.AND P2, PT, R12, RZ, PT ;  /* 0x000000ff0c00720c */ /* 0x000fe40003f45270 */
[----:B------:R-:W-:Y:S02]  /*0670*/  IADD3 R14, PT, PT, R14, -R7, RZ ;  /* 0x800000070e0e7210 */ /* 0x000fe40007ffe0ff */
[----:B------:R-:W-:Y:S01]  /*0680*/  ISETP.GT.U32.AND P6, PT, R10, R9, PT ;  /* 0x000000090a00720c */ /* 0x000fe20003fc4070 */
[----:B------:R-:W-:Y:S01]  /*0690*/  @!P5 IMAD.IADD R6, R6, 0x1, -R15 ;  /* 0x000000010606d824 */ /* 0x000fe200078e0a0f */
[----:B------:R-:W-:-:S03]  /*06a0*/  LEA.HI R8, R3, R3, RZ, 0x1b ;  /* 0x0000000303087211 */ /* 0x000fc600078fd8ff */
[----:B------:R-:W-:Y:S01]  /*06b0*/  IMAD.MOV.U32 R13, RZ, RZ, R6 ;  /* 0x000000ffff0d7224 */ /* 0x000fe200078e0006 */
[C---:B------:R-:W-:Y:S01]  /*06c0*/  LEA R6, R8.reuse, UR6, 0x2 ;  /* 0x0000000608067c11 */ /* 0x040fe2000f8e10ff */
[----:B------:R-:W-:Y:S01]  /*06d0*/  @P4 VIADD R5, R5, 0x1 ;  /* 0x0000000105054836 */ /* 0x000fe20000000000 */
[----:B------:R-:W-:Y:S01]  /*06e0*/  LEA R8, R8, UR4, 0x2 ;  /* 0x0000000408087c11 */ /* 0x000fe2000f8e10ff */
[----:B------:R-:W-:Y:S01]  /*06f0*/  @!P0 IMAD.MOV R13, RZ, RZ, -R13 ;  /* 0x000000ffff0d8224 */ /* 0x000fe200078e0a0d */
[----:B------:R-:W-:Y:S02]  /*0700*/  @!P2 LOP3.LUT R13, RZ, R12, RZ, 0x33, !PT ;  /* 0x0000000cff0da212 */ /* 0x000fe400078e33ff */
[----:B------:R-:W-:Y:S02]  /*0710*/  @!P1 IADD3 R5, PT, PT, -R5, RZ, RZ ;  /* 0x000000ff05059210 */ /* 0x000fe40007ffe1ff */
[----:B------:R-:W-:Y:S01]  /*0720*/  @!P6 IADD3 R9, PT, PT, R9, -R10, RZ ;  /* 0x8000000a0909e210 */ /* 0x000fe20007ffe0ff */
[----:B------:R-:W-:Y:S01]  /*0730*/  IMAD R7, R13, 0x200, R14 ;  /* 0x000002000d077824 */ /* 0x000fe200078e020e */
[----:B------:R-:W-:-:S02]  /*0740*/  @!P3 LOP3.LUT R5, RZ, R11, RZ, 0x33, !PT ;  /* 0x0000000bff05b212 */ /* 0x000fc400078e33ff */
[----:B------:R-:W-:Y:S02]  /*0750*/  ISETP.GT.U32.AND P4, PT, R10, R9, PT ;  /* 0x000000090a00720c */ /* 0x000fe40003f84070 */
[----:B--2---:R-:W-:Y:S02]  /*0760*/  ISETP.GE.AND P0, PT, R5, UR7, PT ;  /* 0x0000000705007c0c */ /* 0x004fe4000bf06270 */
[----:B------:R-:W-:Y:S02]  /*0770*/  ISETP.GE.AND P2, PT, R19, RZ, PT ;  /* 0x000000ff1300720c */ /* 0x000fe40003f46270 */
[----:B------:R-:W-:Y:S02]  /*0780*/  ISETP.GE.OR P0, PT, R7, R2, P0 ;  /* 0x000000020700720c */ /* 0x000fe40000706670 */
[C---:B------:R-:W-:Y:S02]  /*0790*/  ISETP.NE.AND P1, PT, R0.reuse, RZ, PT ;  /* 0x000000ff0000720c */ /* 0x040fe40003f25270 */
[----:B------:R-:W-:-:S03]  /*07a0*/  ISETP.LT.OR P0, PT, R0, RZ, P0 ;  /* 0x000000ff0000720c */ /* 0x000fc60000701670 */
[----:B------:R-:W-:-:S05]  /*07b0*/  @!P4 IADD3 R9, PT, PT, R9, -R10, RZ ;  /* 0x8000000a0909c210 */ /* 0x000fca0007ffe0ff */
[----:B------:R-:W-:-:S05]  /*07c0*/  IMAD.MOV.U32 R4, RZ, RZ, R9 ;  /* 0x000000ffff047224 */ /* 0x000fca00078e0009 */
[----:B------:R-:W-:Y:S02]  /*07d0*/  @!P2 IADD3 R4, PT, PT, -R4, RZ, RZ ;  /* 0x000000ff0404a210 */ /* 0x000fe40007ffe1ff */
[----:B------:R-:W-:Y:S01]  /*07e0*/  @!P1 LOP3.LUT R4, RZ, R0, RZ, 0x33, !PT ;  /* 0x00000000ff049212 */ /* 0x000fe200078e33ff */
[----:B---3--:R-:W-:Y:S06]  /*07f0*/  @P0 BRA `(.L_x_2) ;  /* 0x0000000400540947 */ /* 0x008fec0003800000 */
[----:B------:R-:W0:Y:S02]  /*0800*/  LDC.64 R16, c[0x0][0x3a0] ;  /* 0x0000e800ff107b82 */ /* 0x000e240000000a00 */
[----:B0-----:R-:W-:-:S05]  /*0810*/  IMAD.WIDE R16, R4, 0x4, R16 ;  /* 0x0000000404107825 */ /* 0x001fca00078e0210 */
[----:B------:R0:W5:Y:S01]  /*0820*/  LDG.E R9, desc[UR8][R16.64] ;  /* 0x0000000810097981 */ /* 0x000162000c1e1900 */
[C---:B------:R-:W-:Y:S01]  /*0830*/  VIADDMNMX R10, R7.reuse, 0x200, R2, PT ;  /* 0x00000200070a7846 */ /* 0x040fe20003800102 */
[----:B------:R-:W-:Y:S01]  /*0840*/  BSSY.RECONVERGENT B1, `(.L_x_3) ;  /* 0x0000025000017945 */ /* 0x000fe20003800200 */
[----:B------:R-:W-:Y:S01]  /*0850*/  LOP3.LUT R12, RZ, R14, RZ, 0x33, !PT ;  /* 0x0000000eff0c7212 */ /* 0x000fe200078e33ff */
[----:B------:R-:W-:Y:S01]  /*0860*/  HFMA2 R21, -RZ, RZ, 0, 0 ;  /* 0x00000000ff157431 */ /* 0x000fe200000001ff */
[----:B------:R-:W-:Y:S01]  /*0870*/  VIADDMNMX R11, R7, 0x20, R10, !PT ;  /* 0x00000020070b7846 */ /* 0x000fe2000780010a */
[----:B------:R-:W-:Y:S01]  /*0880*/  IMAD R19, R5, R0, R4 ;  /* 0x0000000005137224 */ /* 0x000fe200078e0204 */
[----:B------:R-:W-:-:S03]  /*0890*/  MOV R23, RZ ;  /* 0x000000ff00177202 */ /* 0x000fc60000000f00 */
[----:B------:R-:W-:-:S04]  /*08a0*/  IMAD.IADD R18, R11, 0x1, R12 ;  /* 0x000000010b127824 */ /* 0x000fc800078e020c */
[----:B------:R-:W-:Y:S01]  /*08b0*/  IMAD R12, R13, -0x200, R18 ;  /* 0xfffffe000d0c7824 */ /* 0x000fe200078e0212 */
[----:B------:R-:W-:-:S04]  /*08c0*/  LOP3.LUT R11, R18, 0x60, RZ, 0xc0, !PT ;  /* 0x00000060120b7812 */ /* 0x000fc800078ec0ff */
[----:B------:R-:W-:Y:S01]  /*08d0*/  ISETP.NE.AND P0, PT, R11, 0x60, PT ;  /* 0x000000600b00780c */ /* 0x000fe20003f05270 */
[----:B------:R-:W-:Y:S01]  /*08e0*/  IMAD.MOV.U32 R11, RZ, RZ, R7 ;  /* 0x000000ffff0b7224 */ /* 0x000fe200078e0007 */
[----:B------:R-:W-:-:S11]  /*08f0*/  ISETP.GE.U32.AND P1, PT, R12, 0x60, PT ;  /* 0x000000600c00780c */ /* 0x000fd60003f26070 */
[----:B0-----:R-:W-:Y:S05]  /*0900*/  @!P0 BRA `(.L_x_4) ;  /* 0x0000000000608947 */ /* 0x001fea0003800000 */
[----:B------:R-:W-:Y:S01]  /*0910*/  LEA.HI R11, R18, 0x1, RZ, 0x1b ;  /* 0x00000001120b7811 */ /* 0x000fe200078fd8ff */
[----:B------:R-:W-:Y:S02]  /*0920*/  IMAD R14, R19, R2, R14 ;  /* 0x00000002130e7224 */ /* 0x000fe400078e020e */
[----:B------:R-:W-:Y:S01]  /*0930*/  IMAD.MOV.U32 R21, RZ, RZ, RZ ;  /* 0x000000ffff157224 */ /* 0x000fe200078e00ff */
[----:B------:R-:W-:Y:S01]  /*0940*/  LOP3.LUT R18, R11, 0x3, RZ, 0xc0, !PT ;  /* 0x000000030b127812 */ /* 0x000fe200078ec0ff */
[----:B------:R-:W-:Y:S01]  /*0950*/  IMAD.MOV.U32 R11, RZ, RZ, R7 ;  /* 0x000000ffff0b7224 */ /* 0x000fe200078e0007 */
[----:B------:R-:W-:Y:S02]  /*0960*/  LEA R25, R13, R14, 0x9 ;  /* 0x0000000e0d197211 */ /* 0x000fe400078e48ff */
[----:B------:R-:W-:-:S07]  /*0970*/  IADD3 R18, PT, PT, -R18, RZ, RZ ;  /* 0x000000ff12127210 */ /* 0x000fce0007ffe1ff */
.L_x_5:
[----:B0-----:R-:W0:Y:S08]  /*0980*/  LDC.64 R12, c[0x0][0x398] ;  /* 0x0000e600ff0c7b82 */ /* 0x001e300000000a00 */
[----:B------:R-:W1:Y:S08]  /*0990*/  LDC.64 R14, c[0x0][0x380] ;  /* 0x0000e000ff0e7b82 */ /* 0x000e700000000a00 */
[----:B------:R-:W2:Y:S01]  /*09a0*/  LDC.64 R16, c[0x0][0x3b8] ;  /* 0x0000ee00ff107b82 */ /* 0x000ea20000000a00 */
[----:B0-----:R-:W-:-:S06]  /*09b0*/  IMAD.WIDE R12, R25, 0x4, R12 ;  /* 0x00000004190c7825 */ /* 0x001fcc00078e020c */
[----:B------:R-:W3:Y:S01]  /*09c0*/  LDG.E R12, desc[UR8][R12.64] ;  /* 0x000000080c0c7981 */ /* 0x000ee2000c1e1900 */
[----:B-1----:R-:W-:-:S06]  /*09d0*/  IMAD.WIDE R14, R25, 0x4, R14 ;  /* 0x00000004190e7825 */ /* 0x002fcc00078e020e */
[----:B------:R-:W4:Y:S01]  /*09e0*/  LDG.E R14, desc[UR8][R14.64] ;  /* 0x000000080e0e7981 */ /* 0x000f22000c1e1900 */
[----:B------:R-:W-:Y:S01]  /*09f0*/  VIADD R18, R18, 0x1 ;  /* 0x0000000112127836 */ /* 0x000fe20000000000 */
[----:B------:R-:W-:Y:S01]  /*0a00*/  IADD3 R11, PT, PT, R11, 0x20, RZ ;  /* 0x000000200b0b7810 */ /* 0x000fe20007ffe0ff */
[----:B--2---:R-:W-:-:S03]  /*0a10*/  IMAD.WIDE R16, R25, 0x4, R16 ;  /* 0x0000000419107825 */ /* 0x004fc600078e0210 */
[----:B------:R-:W-:Y:S01]  /*0a20*/  ISETP.NE.AND P0, PT, R18, RZ, PT ;  /* 0x000000ff1200720c */ /* 0x000fe20003f05270 */
[----:B------:R-:W-:Y:S02]  /*0a30*/  VIADD R25, R25, 0x20 ;  /* 0x0000002019197836 */ /* 0x000fe40000000000 */
[----:B---3-5:R-:W-:Y:S01]  /*0a40*/  FMUL R27, R9, R12 ;  /* 0x0000000c091b7220 */ /* 0x028fe20000400000 */
[----:B------:R-:W-:-:S04]  /*0a50*/  FADD R21, R12, R21 ;  /* 0x000000150c157221 */ /* 0x000fc80000000000 */
[----:B------:R0:W-:Y:S01]  /*0a60*/  STG.E desc[UR8][R16.64], R27 ;  /* 0x0000001b10007986 */ /* 0x0001e2000c101908 */
[----:B----4-:R-:W-:-:S04]  /*0a70*/  FFMA R23, R12, R14, R23 ;  /* 0x0000000e0c177223 */ /* 0x010fc80000000017 */
[----:B------:R-:W-:Y:S05]  /*0a80*/  @P0 BRA `(.L_x_5) ;  /* 0xfffffffc00bc0947 */ /* 0x000fea000383ffff */
.L_x_4:
[----:B------:R-:W-:Y:S05]  /*0a90*/  BSYNC.RECONVERGENT B1 ;  /* 0x0000000000017941 */ /* 0x000fea0003800200 */
.L_x_3:
[----:B------:R-:W-:Y:S04]  /*0aa0*/  BSSY.RECONVERGENT B1, `(.L_x_6) ;  /* 0x0000027000017945 */ /* 0x000fe80003800200 */
[----:B------:R-:W-:Y:S05]  /*0ab0*/  @!P1 BRA `(.L_x_7) ;  /* 0x0000000000949947 */ /* 0x000fea0003800000 */
[----:B------:R-:W1:Y:S01]  /*0ac0*/  LDC.64 R12, c[0x0][0x380] ;  /* 0x0000e000ff0c7b82 */ /* 0x000e620000000a00 */
[----:B------:R-:W-:Y:S01]  /*0ad0*/  IMAD R25, R19, R2, R11 ;  /* 0x0000000213197224 */ /* 0x000fe200078e020b */
[----:B-1----:R-:W-:-:S04]  /*0ae0*/  IADD3 R12, P0, PT, R12, 0x100, RZ ;  /* 0x000001000c0c7810 */ /* 0x002fc80007f1e0ff */
[----:B------:R-:W-:-:S09]  /*0af0*/  IADD3.X R13, PT, PT, RZ, R13, RZ, P0, !PT ;  /* 0x0000000dff0d7210 */ /* 0x000fd200007fe4ff */
.L_x_8:
[----:B0-----:R-:W0:Y:S08]  /*0b00*/  LDC.64 R16, c[0x0][0x398] ;  /* 0x0000e600ff107b82 */ /* 0x001e300000000a00 */
[----:B-1----:R-:W1:Y:S01]  /*0b10*/  LDC.64 R18, c[0x0][0x3b8] ;  /* 0x0000ee00ff127b82 */ /* 0x002e620000000a00 */
[----:B0-----:R-:W-:-:S05]  /*0b20*/  IMAD.WIDE R16, R25, 0x4, R16 ;  /* 0x0000000419107825 */ /* 0x001fca00078e0210 */
[----:B------:R-:W2:Y:S01]  /*0b30*/  LDG.E R22, desc[UR8][R16.64] ;  /* 0x0000000810167981 */ /* 0x000ea2000c1e1900 */
[----:B------:R-:W-:-:S04]  /*0b40*/  IMAD.WIDE R14, R25, 0x4, R12 ;  /* 0x00000004190e7825 */ /* 0x000fc800078e020c */
[----:B-1----:R-:W-:Y:S01]  /*0b50*/  IMAD.WIDE R18, R25, 0x4, R18 ;  /* 0x0000000419127825 */ /* 0x002fe200078e0212 */
[----:B------:R-:W3:Y:S03]  /*0b60*/  LDG.E R24, desc[UR8][R14.64+-0x100] ;  /* 0xffff00080e187981 */ /* 0x000ee6000c1e1900 */
[----:B--2--5:R-:W-:-:S05]  /*0b70*/  FMUL R29, R9, R22 ;  /* 0x00000016091d7220 */ /* 0x024fca0000400000 */
[----:B------:R0:W-:Y:S04]  /*0b80*/  STG.E desc[UR8][R18.64], R29 ;  /* 0x0000001d12007986 */ /* 0x0001e8000c101908 */
[----:B------:R-:W2:Y:S01]  /*0b90*/  LDG.E R20, desc[UR8][R16.64+0x80] ;  /* 0x0000800810147981 */ /* 0x000ea2000c1e1900 */
[----:B---3--:R-:W-:-:S03]  /*0ba0*/  FFMA R27, R22, R24, R23 ;  /* 0x00000018161b7223 */ /* 0x008fc60000000017 */
[----:B------:R-:W3:Y:S01]  /*0bb0*/  LDG.E R26, desc[UR8][R14.64+-0x80] ;  /* 0xffff80080e1a7981 */ /* 0x000ee2000c1e1900 */
[----:B--2---:R-:W-:-:S05]  /*0bc0*/  FMUL R28, R9, R20 ;  /* 0x00000014091c7220 */ /* 0x004fca0000400000 */
[----:B------:R-:W-:Y:S04]  /*0bd0*/  STG.E desc[UR8][R18.64+0x80], R28 ;  /* 0x0000801c12007986 */ /* 0x000fe8000c101908 */
[----:B------:R-:W2:Y:S01]  /*0be0*/  LDG.E R24, desc[UR8][R16.64+0x100] ;  /* 0x0001000810187981 */ /* 0x000ea2000c1e1900 */
[----:B------:R-:W-:Y:S01]  /*0bf0*/  FADD R23, R22, R21 ;  /* 0x0000001516177221 */ /* 0x000fe20000000000 */
[----:B---3--:R-:W-:Y:S02]  /*0c00*/  FFMA R21, R20, R26, R27 ;  /* 0x0000001a14157223 */ /* 0x008fe4000000001b */
[----:B------:R-:W3:Y:S01]  /*0c10*/  LDG.E R22, desc[UR8][R14.64] ;  /* 0x000000080e167981 */ /* 0x000ee2000c1e1900 */
[----:B--2---:R-:W-:-:S05]  /*0c20*/  FMUL R27, R9, R24 ;  /* 0x00000018091b7220 */ /* 0x004fca0000400000 */
[----:B------:R1:W-:Y:S04]  /*0c30*/  STG.E desc[UR8][R18.64+0x100], R27 ;  /* 0x0001001b12007986 */ /* 0x0003e8000c101908 */
[----:B------:R-:W2:Y:S04]  /*0c40*/  LDG.E R26, desc[UR8][R16.64+0x180] ;  /* 0x00018008101a7981 */ /* 0x000ea8000c1e1900 */
[----:B0-----:R-:W4:Y:S01]  /*0c50*/  LDG.E R29, desc[UR8][R14.64+0x80] ;  /* 0x000080080e1d7981 */ /* 0x001f22000c1e1900 */
[----:B------:R-:W-:-:S05]  /*0c60*/  VIADD R11, R11, 0x80 ;  /* 0x000000800b0b7836 */ /* 0x000fca0000000000 */
[----:B------:R-:W-:Y:S01]  /*0c70*/  ISETP.GE.AND P0, PT, R11, R10, PT ;  /* 0x0000000a0b00720c */ /* 0x000fe20003f06270 */
[----:B------:R-:W-:-:S04]  /*0c80*/  FADD R23, R23, R20 ;  /* 0x0000001417177221 */ /* 0x000fc80000000000 */
[----:B-1----:R-:W-:Y:S01]  /*0c90*/  FADD R27, R23, R24 ;  /* 0x00000018171b7221 */ /* 0x002fe20000000000 */
[----:B---3--:R-:W-:Y:S01]  /*0ca0*/  FFMA R23, R24, R22, R21 ;  /* 0x0000001618177223 */ /* 0x008fe20000000015 */
[----:B------:R-:W-:Y:S01]  /*0cb0*/  IADD3 R25, PT, PT, R25, 0x80, RZ ;  /* 0x0000008019197810 */ /* 0x000fe20007ffe0ff */
[----:B--2---:R-:W-:-:S05]  /*0cc0*/  FMUL R28, R9, R26 ;  /* 0x0000001a091c7220 */ /* 0x004fca0000400000 */
[----:B------:R1:W-:Y:S01]  /*0cd0*/  STG.E desc[UR8][R18.64+0x180], R28 ;  /* 0x0001801c12007986 */ /* 0x0003e2000c101908 */
[----:B------:R-:W-:Y:S01]  /*0ce0*/  FADD R21, R27, R26 ;  /* 0x0000001a1b157221 */ /* 0x000fe20000000000 */
[----:B----4-:R-:W-:Y:S01]  /*0cf0*/  FFMA R23, R26, R29, R23 ;  /* 0x0000001d1a177223 */ /* 0x010fe20000000017 */
[----:B------:R-:W-:Y:S06]  /*0d00*/  @!P0 BRA `(.L_x_8) ;  /* 0xfffffffc007c8947 */ /* 0x000fec000383ffff */
.L_x_7:
[----:B------:R-:W-:Y:S05]  /*0d10*/  BSYNC.RECONVERGENT B1 ;  /* 0x0000000000017941 */ /* 0x000fea0003800200 */
.L_x_6:
[----:B------:R2:W-:Y:S04]  /*0d20*/  STS [R6], R23 ;  /* 0x0000001706007388 */ /* 0x0005e80000000800 */
[----:B------:R2:W-:Y:S01]  /*0d30*/  STS [R8], R21 ;  /* 0x0000001508007388 */ /* 0x0005e20000000800 */
[----:B------:R-:W-:Y:S05]  /*0d40*/  BRA `(.L_x_9) ;  /* 0x0000000000087947 */ /* 0x000fea0003800000 */
.L_x_2:
[----:B------:R0:W-:Y:S04]  /*0d50*/  STS [R6], RZ ;  /* 0x000000ff06007388 */ /* 0x0001e80000000800 */
[----:B------:R0:W-:Y:S02]  /*0d60*/  STS [R8], RZ ;  /* 0x000000ff08007388 */ /* 0x0001e40000000800 */
.L_x_9:
[----:B------:R-:W-:Y:S05]  /*0d70*/  BSYNC.RECONVERGENT B0 ;  /* 0x0000000000007941 */ /* 0x000fea0003800200 */
.L_x_1:
[----:B------:R-:W-:Y:S01]  /*0d80*/  BAR.SYNC.DEFER_BLOCKING 0x0 ;  /* 0x0000000000007b1d */ /* 0x000fe20000010000 */
[----:B------:R-:W-:Y:S02]  /*0d90*/  ISETP.GE.AND P0, PT, R5, UR7, PT ;  /* 0x0000000705007c0c */ /* 0x000fe4000bf06270 */
[C---:B------:R-:W-:Y:S02]  /*0da0*/  LOP3.LUT R5, R3.reuse, 0x1, RZ, 0xc0, !PT ;  /* 0x0000000103057812 */ /* 0x040fe400078ec0ff */
[----:B------:R-:W-:Y:S02]  /*0db0*/  ISETP.GT.AND P0, PT, R0, -0x1, !P0 ;  /* 0xffffffff0000780c */ /* 0x000fe40004704270 */
[----:B------:R-:W-:Y:S02]  /*0dc0*/  LOP3.LUT P1, RZ, R3, 0x3, RZ, 0xc0, !PT ;  /* 0x0000000303ff7812 */ /* 0x000fe4000782c0ff */
[----:B------:R-:W-:Y:S02]  /*0dd0*/  ISETP.EQ.U32.OR P2, PT, R5, 0x1, !P0 ;  /* 0x000000010500780c */ /* 0x000fe40004742470 */
[----:B------:R-:W-:-:S11]  /*0de0*/  PLOP3.LUT P1, PT, P1, P0, PT, 0xf2, 0x2f ;  /* 0x00000000002f781c */ /* 0x000fd60000f21e72 */
[----:B------:R-:W-:Y:S04]  /*0df0*/  @!P2 LDS R0, [R6+0x4] ;  /* 0x000004000600a984 */ /* 0x000fe80000000800 */
[----:B------:R-:W3:Y:S02]  /*0e00*/  @!P2 LDS R5, [R6] ;  /* 0x000000000605a984 */ /* 0x000ee40000000800 */
[----:B---3--:R-:W-:-:S05]  /*0e10*/  @!P2 FADD R5, R0, R5 ;  /* 0x000000050005a221 */ /* 0x008fca0000000000 */
[----:B------:R-:W-:Y:S04]  /*0e20*/  @!P2 STS [R6], R5 ;  /* 0x000000050600a388 */ /* 0x000fe80000000800 */
[----:B------:R-:W-:Y:S04]  /*0e30*/  @!P2 LDS R0, [R8+0x4] ;  /* 0x000004000800a984 */ /* 0x000fe80000000800 */
[----:B-----5:R-:W3:Y:S02]  /*0e40*/  @!P2 LDS R9, [R8] ;  /* 0x000000000809a984 */ /* 0x020ee40000000800 */
[----:B---3--:R-:W-:-:S05]  /*0e50*/  @!P2 FADD R9, R0, R9 ;  /* 0x000000090009a221 */ /* 0x008fca0000000000 */
[----:B------:R-:W-:Y:S01]  /*0e60*/  @!P2 STS [R8], R9 ;  /* 0x000000090800a388 */ /* 0x000fe20000000800 */
[----:B------:R-:W-:Y:S01]  /*0e70*/  BAR.SYNC.DEFER_BLOCKING 0x0 ;  /* 0x0000000000007b1d */ /* 0x000fe20000010000 */
[----:B------:R-:W-:-:S04]  /*0e80*/  LOP3.LUT P2, RZ, R3, 0x7, RZ, 0xc0, !PT ;  /* 0x0000000703ff7812 */ /* 0x000fc8000784c0ff */
[----:B------:R-:W-:Y:S01]  /*0e90*/  PLOP3.LUT P2, PT, P2, P0, PT, 0xf2, 0x2f ;  /* 0x00000000002f781c */ /* 0x000fe20001741e72 */
[----:B------:R-:W-:Y:S04]  /*0ea0*/  @!P1 LDS R0, [R6+0x8] ;  /* 0x0000080006009984 */ /* 0x000fe80000000800 */
[----:B------:R-:W3:Y:S02]  /*0eb0*/  @!P1 LDS R11, [R6] ;  /* 0x00000000060b9984 */ /* 0x000ee40000000800 */
[----:B---3--:R-:W-:-:S05]  /*0ec0*/  @!P1 FADD R11, R0, R11 ;  /* 0x0000000b000b9221 */ /* 0x008fca0000000000 */
[----:B------:R-:W-:Y:S04]  /*0ed0*/  @!P1 STS [R6], R11 ;  /* 0x0000000b06009388 */ /* 0x000fe80000000800 */
[----:B------:R-:W-:Y:S04]  /*0ee0*/  @!P1 LDS R0, [R8+0x8] ;  /* 0x0000080008009984 */ /* 0x000fe80000000800 */
[----:B------:R-:W3:Y:S02]  /*0ef0*/  @!P1 LDS R5, [R8] ;  /* 0x0000000008059984 */ /* 0x000ee40000000800 */
        /* <DEDUP_REMOVED lines=13> */
[----:B------:R-:W-:Y:S06]  /*0fd0*/  BAR.SYNC.DEFER_BLOCKING 0x0 ;  /* 0x0000000000007b1d */ /* 0x000fec0000010000 */
[----:B------:R-:W-:Y:S04]  /*0fe0*/  @!P1 LDS R0, [R6+0x20] ;  /* 0x0000200006009984 */ /* 0x000fe80000000800 */
[----:B------:R-:W3:Y:S02]  /*0ff0*/  @!P1 LDS R5, [R6] ;  /* 0x0000000006059984 */ /* 0x000ee40000000800 */
[----:B---3--:R-:W-:-:S05]  /*1000*/  @!P1 FADD R5, R0, R5 ;  /* 0x0000000500059221 */ /* 0x008fca0000000000 */
[----:B------:R-:W-:Y:S04]  /*1010*/  @!P1 STS [R6], R5 ;  /* 0x0000000506009388 */ /* 0x000fe80000000800 */
[----:B------:R-:W-:Y:S04]  /*1020*/  @!P1 LDS R0, [R8+0x20] ;  /* 0x0000200008009984 */ /* 0x000fe80000000800 */
[----:B------:R-:W3:Y:S02]  /*1030*/  @!P1 LDS R9, [R8] ;  /* 0x0000000008099984 */ /* 0x000ee40000000800 */
[----:B---3--:R-:W-:-:S05]  /*1040*/  @!P1 FADD R9, R0, R9 ;  /* 0x0000000900099221 */ /* 0x008fca0000000000 */
[----:B------:R3:W-:Y:S01]  /*1050*/  @!P1 STS [R8], R9 ;  /* 0x0000000908009388 */ /* 0x0007e20000000800 */
[----:B------:R-:W-:Y:S06]  /*1060*/  BAR.SYNC.DEFER_BLOCKING 0x0 ;  /* 0x0000000000007b1d */ /* 0x000fec0000010000 */
[----:B------:R-:W-:Y:S05]  /*1070*/  @!P0 EXIT ;  /* 0x000000000000894d */ /* 0x000fea0003800000 */
[----:B------:R-:W-:-:S04]  /*1080*/  LOP3.LUT P0, RZ, R3, 0x1f, RZ, 0xc0, !PT ;  /* 0x0000001f03ff7812 */ /* 0x000fc8000780c0ff */
[----:B------:R-:W-:-:S13]  /*1090*/  ISETP.GE.OR P0, PT, R7, R2, P0 ;  /* 0x000000020700720c */ /* 0x000fda0000706670 */
[----:B------:R-:W-:Y:S05]  /*10a0*/  @P0 EXIT ;  /* 0x000000000000094d */ /* 0x000fea0003800000 */
[----:B------:R-:W-:Y:S01]  /*10b0*/  LDS R0, [R6] ;  /* 0x0000000006007984 */ /* 0x000fe20000000800 */
[----:B------:R-:W4:Y:S03]  /*10c0*/  LDC.64 R2, c[0x0][0x3a8] ;  /* 0x0000ea00ff027b82 */ /* 0x000f260000000a00 */
[----:B------:R-:W5:Y:S04]  /*10d0*/  LDS R5, [R6+0x40] ;  /* 0x0000400006057984 */ /* 0x000f680000000800 */
[----:B---3--:R-:W-:Y:S01]  /*10e0*/  LDS R9, [R8] ;  /* 0x0000000008097984 */ /* 0x008fe20000000800 */
[----:B------:R-:W3:Y:S03]  /*10f0*/  LDC.64 R10, c[0x0][0x3b0] ;  /* 0x0000ec00ff0a7b82 */ /* 0x000ee60000000a00 */
[----:B------:R-:W0:Y:S01]  /*1100*/  LDS R12, [R8+0x40] ;  /* 0x00004000080c7984 */ /* 0x000e220000000800 */
[----:B----4-:R-:W-:-:S04]  /*1110*/  IMAD.WIDE R2, R4, 0x4, R2 ;  /* 0x0000000404027825 */ /* 0x010fc800078e0202 */
[----:B-----5:R-:W-:Y:S01]  /*1120*/  FADD R7, R0, R5 ;  /* 0x0000000500077221 */ /* 0x020fe20000000000 */
[----:B---3--:R-:W-:-:S04]  /*1130*/  IMAD.WIDE R4, R4, 0x4, R10 ;  /* 0x0000000404047825 */ /* 0x008fc800078e020a */
[----:B------:R-:W-:Y:S01]  /*1140*/  REDG.E.ADD.F32.FTZ.RN.STRONG.GPU desc[UR8][R2.64], R7 ;  /* 0x00000007020079a6 */ /* 0x000fe2000c12f308 */
[----:B0-----:R-:W-:-:S05]  /*1150*/  FADD R9, R9, R12 ;  /* 0x0000000c09097221 */ /* 0x001fca0000000000 */
[----:B------:R-:W-:Y:S01]  /*1160*/  REDG.E.ADD.F32.FTZ.RN.STRONG.GPU desc[UR8][R4.64], R9 ;  /* 0x00000009040079a6 */ /* 0x000fe2000c12f308 */
[----:B------:R-:W-:Y:S05]  /*1170*/  EXIT ;  /* 0x000000000000794d */ /* 0x000fea0003800000 */
.L_x_10:
        /* <DEDUP_REMOVED lines=16> */
.L_x_51:


//--------------------- .text._Z33conv_diag_affine_fwd_batch_kernelPKfiiiS0_S0_Pf --------------------------
	.section	.text._Z33conv_diag_affine_fwd_batch_kernelPKfiiiS0_S0_Pf,"ax",@progbits
	.align	128
        .global         _Z33conv_diag_affine_fwd_batch_kernelPKfiiiS0_S0_Pf
        .type           _Z33conv_diag_affine_fwd_batch_kernelPKfiiiS0_S0_Pf,@function
        .size           _Z33conv_diag_affine_fwd_batch_kernelPKfiiiS0_S0_Pf,(.L_x_52 - _Z33conv_diag_affine_fwd_batch_kernelPKfiiiS0_S0_Pf)
        .other          _Z33conv_diag_affine_fwd_batch_kernelPKfiiiS0_S0_Pf,@"STO_CUDA_ENTRY STV_DEFAULT"
_Z33conv_diag_affine_fwd_batch_kernelPKfiiiS0_S0_Pf:
.text._Z33conv_diag_affine_fwd_batch_kernelPKfiiiS0_S0_Pf:
[----:B------:R-:W-:Y:S08]  /*0000*/  LDC R1, c[0x0][0x37c] ;  /* 0x0000df00ff017b82 */ /* 0x000ff00000000800 */
[----:B------:R-:W0:Y:S01]  /*0010*/  LDC R5, c[0x0][0x388] ;  /* 0x0000e200ff057b82 */ /* 0x000e220000000800 */
[----:B------:R-:W1:Y:S07]  /*0020*/  S2R R3, SR_TID.X ;  /* 0x0000000000037919 */ /* 0x000e6e0000002100 */
[----:B------:R-:W2:Y:S08]  /*0030*/  LDC R2, c[0x0][0x38c] ;  /* 0x0000e300ff027b82 */ /* 0x000eb00000000800 */
[----:B------:R-:W1:Y:S01]  /*0040*/  S2UR UR4, SR_CTAID.X ;  /* 0x00000000000479c3 */ /* 0x000e620000002500 */
[----:B0-----:R-:W-:-:S07]  /*0050*/  IABS R6, R5 ;  /* 0x0000000500067213 */ /* 0x001fce0000000000 */
[----:B------:R-:W1:Y:S01]  /*0060*/  LDC R12, c[0x0][0x360] ;  /* 0x0000d800ff0c7b82 */ /* 0x000e620000000800 */
[C---:B------:R-:W-:Y:S01]  /*0070*/  ISETP.NE.AND P3, PT, R5.reuse, RZ, PT ;  /* 0x000000ff0500720c */ /* 0x040fe20003f65270 */
[----:B------:R-:W0:Y:S01]  /*0080*/  I2F.RP R0, R6 ;  /* 0x0000000600007306 */ /* 0x000e220000209400 */
[-C--:B--2---:R-:W-:Y:S01]  /*0090*/  IMAD R7, R5, R2.reuse, RZ ;  /* 0x0000000205077224 */ /* 0x084fe200078e02ff */
[----:B------:R-:W-:-:S04]  /*00a0*/  IABS R13, R2 ;  /* 0x00000002000d7213 */ /* 0x000fc80000000000 */
[-C--:B------:R-:W-:Y:S02]  /*00b0*/  IABS R4, R7.reuse ;  /* 0x0000000700047213 */ /* 0x080fe40000000000 */
[----:B------:R-:W-:Y:S02]  /*00c0*/  IABS R16, R7 ;  /* 0x0000000700107213 */ /* 0x000fe40000000000 */
[----:B------:R-:W2:Y:S03]  /*00d0*/  I2F.RP R10, R4 ;  /* 0x00000004000a7306 */ /* 0x000ea60000209400 */
[----:B------:R-:W-:-:S05]  /*00e0*/  IMAD.MOV R16, RZ, RZ, -R16 ;  /* 0x000000ffff107224 */ /* 0x000fca00078e0a10 */
[----:B0-----:R-:W0:Y:S08]  /*00f0*/  MUFU.RCP R0, R0 ;  /* 0x0000000000007308 */ /* 0x001e300000001000 */
[----:B--2---:R-:W-:Y:S01]  /*0100*/  MUFU.RCP R10, R10 ;  /* 0x0000000a000a7308 */ /* 0x004fe20000001000 */
[----:B0-----:R-:W-:Y:S02]  /*0110*/  VIADD R8, R0, 0xffffffe ;  /* 0x0ffffffe00087836 */ /* 0x001fe40000000000 */
[----:B-1----:R-:W-:Y:S01]  /*0120*/  IMAD R0, R12, UR4, R3 ;  /* 0x000000040c007c24 */ /* 0x002fe2000f8e0203 */
[----:B------:R-:W-:-:S04]  /*0130*/  MOV R3, R13 ;  /* 0x0000000d00037202 */ /* 0x000fc80000000f00 */
[----:B------:R0:W1:Y:S01]  /*0140*/  F2I.FTZ.U32.TRUNC.NTZ R9, R8 ;  /* 0x0000000800097305 */ /* 0x000062000021f000 */
[----:B------:R-:W2:Y:S01]  /*0150*/  LDCU UR4, c[0x0][0x390] ;  /* 0x00007200ff0477ac */ /* 0x000ea20008000800 */
[----:B------:R-:W-:-:S06]  /*0160*/  IABS R13, R0 ;  /* 0x00000000000d7213 */ /* 0x000fcc0000000000 */
[----:B------:R-:W3:Y:S01]  /*0170*/  I2F.RP R12, R3 ;  /* 0x00000003000c7306 */ /* 0x000ee20000209400 */
[----:B0-----:R-:W-:Y:S02]  /*0180*/  IMAD.MOV.U32 R8, RZ, RZ, RZ ;  /* 0x000000ffff087224 */ /* 0x001fe400078e00ff */
[----:B-1----:R-:W-:-:S04]  /*0190*/  IMAD.MOV R11, RZ, RZ, -R9 ;  /* 0x000000ffff0b7224 */ /* 0x002fc800078e0a09 */
[----:B------:R-:W-:-:S04]  /*01a0*/  IMAD R11, R11, R6, RZ ;  /* 0x000000060b0b7224 */ /* 0x000fc800078e02ff */
[----:B------:R-:W-:Y:S01]  /*01b0*/  IMAD.HI.U32 R8, R9, R11, R8 ;  /* 0x0000000b09087227 */ /* 0x000fe200078e0008 */
[----:B------:R-:W-:Y:S01]  /*01c0*/  IADD3 R9, PT, PT, R10, 0xffffffe, RZ ;  /* 0x0ffffffe0a097810 */ /* 0x000fe20007ffe0ff */
[----:B---3--:R-:W-:Y:S02]  /*01d0*/  MUFU.RCP R12, R12 ;  /* 0x0000000c000c7308 */ /* 0x008fe40000001000 */
[----:B------:R-:W-:-:S04]  /*01e0*/  IMAD.MOV.U32 R11, RZ, RZ, R13 ;  /* 0x000000ffff0b7224 */ /* 0x000fc800078e000d */
[----:B------:R-:W-:-:S04]  /*01f0*/  IMAD.HI.U32 R10, R8, R11, RZ ;  /* 0x0000000b080a7227 */ /* 0x000fc800078e00ff */
[----:B------:R-:W-:Y:S01]  /*0200*/  HFMA2 R8, -RZ, RZ, 0, 0 ;  /* 0x00000000ff087431 */ /* 0x000fe200000001ff */
[----:B------:R-:W0:Y:S01]  /*0210*/  F2I.FTZ.U32.TRUNC.NTZ R9, R9 ;  /* 0x0000000900097305 */ /* 0x000e22000021f000 */
[----:B------:R-:W-:-:S04]  /*0220*/  IMAD.MOV R13, RZ, RZ, -R10 ;  /* 0x000000ffff0d7224 */ /* 0x000fc800078e0a0a */
[----:B------:R-:W-:-:S05]  /*0230*/  IMAD R13, R6, R13, R11 ;  /* 0x0000000d060d7224 */ /* 0x000fca00078e020b */
[----:B------:R-:W-:Y:S01]  /*0240*/  ISETP.GT.U32.AND P0, PT, R6, R13, PT ;  /* 0x0000000d0600720c */ /* 0x000fe20003f04070 */
[----:B0-----:R-:W-:-:S04]  /*0250*/  IMAD.MOV R15, RZ, RZ, -R9 ;  /* 0x000000ffff0f7224 */ /* 0x001fc800078e0a09 */
[----:B------:R-:W-:-:S04]  /*0260*/  IMAD R15, R15, R4, RZ ;  /* 0x000000040f0f7224 */ /* 0x000fc800078e02ff */
[----:B------:R-:W-:Y:S01]  /*0270*/  IMAD.HI.U32 R14, R9, R15, R8 ;  /* 0x0000000f090e7227 */ /* 0x000fe200078e0008 */
[----:B------:R-:W-:-:S03]  /*0280*/  IADD3 R8, PT, PT, R12, 0xffffffe, RZ ;  /* 0x0ffffffe0c087810 */ /* 0x000fc60007ffe0ff */
[----:B------:R-:W-:Y:S01]  /*0290*/  @!P0 IADD3 R10, PT, PT, R10, 0x1, RZ ;  /* 0x000000010a0a8810 */ /* 0x000fe20007ffe0ff */
[----:B------:R-:W-:Y:S01]  /*02a0*/  IMAD.MOV.U32 R12, RZ, RZ, R16 ;  /* 0x000000ffff0c7224 */ /* 0x000fe200078e0010 */
[----:B------:R0:W1:Y:S01]  /*02b0*/  F2I.FTZ.U32.TRUNC.NTZ R9, R8 ;  /* 0x0000000800097305 */ /* 0x000062000021f000 */
[----:B------:R-:W-:-:S04]  /*02c0*/  IMAD.HI.U32 R14, R14, R11, RZ ;  /* 0x0000000b0e0e7227 */ /* 0x000fc800078e00ff */
[----:B------:R-:W-:Y:S02]  /*02d0*/  @!P0 IMAD.IADD R13, R13, 0x1, -R6 ;  /* 0x000000010d0d8824 */ /* 0x000fe400078e0a06 */
[----:B------:R-:W-:Y:S02]  /*02e0*/  IMAD R11, R14, R12, R11 ;  /* 0x0000000c0e0b7224 */ /* 0x000fe400078e020b */
[----:B0-----:R-:W-:Y:S01]  /*02f0*/  IMAD.MOV.U32 R8, RZ, RZ, RZ ;  /* 0x000000ffff087224 */ /* 0x001fe200078e00ff */
[----:B------:R-:W-:Y:S02]  /*0300*/  ISETP.GE.U32.AND P1, PT, R13, R6, PT ;  /* 0x000000060d00720c */ /* 0x000fe40003f26070 */
[----:B------:R-:W-:Y:S02]  /*0310*/  LOP3.LUT R6, R0, R5, RZ, 0x3c, !PT ;  /* 0x0000000500067212 */ /* 0x000fe400078e3cff */
[----:B------:R-:W-:Y:S02]  /*0320*/  ISETP.GT.U32.AND P0, PT, R4, R11, PT ;  /* 0x0000000b0400720c */ /* 0x000fe40003f04070 */
[----:B------:R-:W-:-:S02]  /*0330*/  ISETP.GE.AND P2, PT, R6, RZ, PT ;  /* 0x000000ff0600720c */ /* 0x000fc40003f46270 */
[----:B-1----:R-:W-:-:S05]  /*0340*/  IADD3 R6, PT, PT, RZ, -R9, RZ ;  /* 0x80000009ff067210 */ /* 0x002fca0007ffe0ff */
[----:B------:R-:W-:Y:S02]  /*0350*/  @P1 VIADD R10, R10, 0x1 ;  /* 0x000000010a0a1836 */ /* 0x000fe40000000000 */
[----:B------:R-:W-:Y:S02]  /*0360*/  IMAD R13, R6, R3, RZ ;  /* 0x00000003060d7224 */ /* 0x000fe400078e02ff */
[-C--:B------:R-:W-:Y:S02]  /*0370*/  @!P0 IADD3 R11, PT, PT, R11, -R4.reuse, RZ ;  /* 0x800000040b0b8210 */ /* 0x080fe40007ffe0ff */
[----:B------:R-:W-:Y:S01]  /*0380*/  @!P2 IMAD.MOV R10, RZ, RZ, -R10 ;  /* 0x000000ffff0aa224 */ /* 0x000fe200078e0a0a */
[----:B------:R-:W-:Y:S01]  /*0390*/  @!P3 LOP3.LUT R10, RZ, R5, RZ, 0x33, !PT ;  /* 0x00000005ff0ab212 */ /* 0x000fe200078e33ff */
[----:B------:R-:W-:Y:S01]  /*03a0*/  IMAD.HI.U32 R8, R9, R13, R8 ;  /* 0x0000000d09087227 */ /* 0x000fe200078e0008 */
[----:B------:R-:W-:Y:S02]  /*03b0*/  ISETP.GE.U32.AND P1, PT, R11, R4, PT ;  /* 0x000000040b00720c */ /* 0x000fe40003f26070 */
[----:B------:R-:W-:-:S02]  /*03c0*/  LOP3.LUT R4, R0, R7, RZ, 0x3c, !PT ;  /* 0x0000000700047212 */ /* 0x000fc400078e3cff */
[----:B------:R-:W-:Y:S02]  /*03d0*/  IABS R12, R10 ;  /* 0x0000000a000c7213 */ /* 0x000fe40000000000 */
[----:B------:R-:W-:Y:S02]  /*03e0*/  ISETP.GE.AND P2, PT, R4, RZ, PT ;  /* 0x000000ff0400720c */ /* 0x000fe40003f46270 */
[----:B------:R-:W-:Y:S01]  /*03f0*/  @!P0 IADD3 R14, PT, PT, R14, 0x1, RZ ;  /* 0x000000010e0e8810 */ /* 0x000fe20007ffe0ff */
[----:B------:R-:W-:Y:S01]  /*0400*/  IMAD.HI.U32 R8, R8, R12, RZ ;  /* 0x0000000c08087227 */ /* 0x000fe200078e00ff */
[----:B------:R-:W-:Y:S02]  /*0410*/  ISETP.NE.AND P0, PT, R7, RZ, PT ;  /* 0x000000ff0700720c */ /* 0x000fe40003f05270 */
[----:B------:R-:W-:Y:S01]  /*0420*/  LOP3.LUT R5, R2, R5, RZ, 0xfc, !PT ;  /* 0x0000000502057212 */ /* 0x000fe200078efcff */
[----:B------:R-:W-:Y:S01]  /*0430*/  @P1 VIADD R14, R14, 0x1 ;  /* 0x000000010e0e1836 */ /* 0x000fe20000000000 */
[----:B------:R-:W-:-:S05]  /*0440*/  IADD3 R8, PT, PT, -R8, RZ, RZ ;  /* 0x000000ff08087210 */ /* 0x000fca0007ffe1ff */
[----:B------:R-:W-:Y:S02]  /*0450*/  @!P2 IMAD.MOV R14, RZ, RZ, -R14 ;  /* 0x000000ffff0ea224 */ /* 0x000fe400078e0a0e */
[----:B------:R-:W-:Y:S02]  /*0460*/  IMAD R12, R3, R8, R12 ;  /* 0x00000008030c7224 */ /* 0x000fe400078e020c */
[----:B------:R-:W-:-:S03]  /*0470*/  @!P0 LOP3.LUT R14, RZ, R7, RZ, 0x33, !PT ;  /* 0x00000007ff0e8212 */ /* 0x000fc600078e33ff */
[----:B------:R-:W-:Y:S02]  /*0480*/  ISETP.GT.U32.AND P1, PT, R3, R12, PT ;  /* 0x0000000c0300720c */ /* 0x000fe40003f24070 */
[----:B--2---:R-:W-:-:S04]  /*0490*/  ISETP.GE.AND P0, PT, R14, UR4, PT ;  /* 0x000000040e007c0c */ /* 0x004fc8000bf06270 */
[----:B------:R-:W-:-:S07]  /*04a0*/  ISETP.LT.OR P0, PT, R5, RZ, P0 ;  /* 0x000000ff0500720c */ /* 0x000fce0000701670 */
[----:B------:R-:W-:-:S04]  /*04b0*/  @!P1 IADD3 R12, PT, PT, R12, -R3, RZ ;  /* 0x800000030c0c9210 */ /* 0x000fc80007ffe0ff */
[----:B------:R-:W-:Y:S02]  /*04c0*/  ISETP.GT.U32.AND P1, PT, R3, R12, PT ;  /* 0x0000000c0300720c */ /* 0x000fe40003f24070 */
[----:B------:R-:W-:Y:S11]  /*04d0*/  @P0 EXIT ;  /* 0x000000000000094d */ /* 0x000ff60003800000 */
[----:B------:R-:W0:Y:S01]  /*04e0*/  LDC.64 R4, c[0x0][0x398] ;  /* 0x0000e600ff047b82 */ /* 0x000e220000000a00 */
[----:B------:R-:W-:Y:S01]  /*04f0*/  ISETP.GE.AND P2, PT, R10, RZ, PT ;  /* 0x000000ff0a00720c */ /* 0x000fe20003f46270 */
[----:B------:R-:W-:Y:S01]  /*0500*/  @!P1 IMAD.IADD R12, R12, 0x1, -R3 ;  /* 0x000000010c0c9824 */ /* 0x000fe200078e0a03 */
[----:B------:R-:W-:Y:S01]  /*0510*/  ISETP.NE.AND P0, PT, R2, RZ, PT ;  /* 0x000000ff0200720c */ /* 0x000fe20003f05270 */
[----:B------:R-:W1:Y:S04]  /*0520*/  LDCU.64 UR4, c[0x0][0x358] ;  /* 0x00006b00ff0477ac */ /* 0x000e680008000a00 */
[----:B------:R-:W2:Y:S06]  /*0530*/  LDC.64 R6, c[0x0][0x380] ;  /* 0x0000e000ff067b82 */ /* 0x000eac0000000a00 */
[----:B------:R-:W-:-:S02]  /*0540*/  @!P2 IADD3 R12, PT, PT, -R12, RZ, RZ ;  /* 0x000000ff0c0ca210 */ /* 0x000fc40007ffe1ff */
[----:B------:R-:W3:Y:S01]  /*0550*/  LDC.64 R8, c[0x0][0x3a0] ;  /* 0x0000e800ff087b82 */ /* 0x000ee20000000a00 */
[----:B------:R-:W-:-:S05]  /*0560*/  @!P0 LOP3.LUT R12, RZ, R2, RZ, 0x33, !PT ;  /* 0x00000002ff0c8212 */ /* 0x000fca00078e33ff */
[----:B0-----:R-:W-:-:S06]  /*0570*/  IMAD.WIDE R2, R12, 0x4, R4 ;  /* 0x000000040c027825 */ /* 0x001fcc00078e0204 */
[----:B-1----:R-:W4:Y:S01]  /*0580*/  LDG.E R2, desc[UR4][R2.64] ;  /* 0x0000000402027981 */ /* 0x002f22000c1e1900 */
[----:B--2---:R-:W-:-:S06]  /*0590*/  IMAD.WIDE R6, R0, 0x4, R6 ;  /* 0x0000000400067825 */ /* 0x004fcc00078e0206 */
[----:B------:R-:W4:Y:S01]  /*05a0*/  LDG.E R6, desc[UR4][R6.64] ;  /* 0x0000000406067981 */ /* 0x000f22000c1e1900 */
[----:B---3--:R-:W-:Y:S02]  /*05b0*/  IMAD.WIDE R4, R12, 0x4, R8 ;  /* 0x000000040c047825 */ /* 0x008fe400078e0208 */
[----:B------:R-:W0:Y:S04]  /*05c0*/  LDC.64 R8, c[0x0][0x3a8] ;  /* 0x0000ea00ff087b82 */ /* 0x000e280000000a00 */
[----:B------:R-:W4:Y:S01]  /*05d0*/  LDG.E R5, desc[UR4][R4.64] ;  /* 0x0000000404057981 */ /* 0x000f22000c1e1900 */
[----:B0-----:R-:W-:-:S04]  /*05e0*/  IMAD.WIDE R8, R0, 0x4, R8 ;  /* 0x0000000400087825 */ /* 0x001fc800078e0208 */
[----:B----4-:R-:W-:-:S05]  /*05f0*/  FFMA R11, R2, R6, R5 ;  /* 0x00000006020b7223 */ /* 0x010fca0000000005 */
[----:B------:R-:W-:Y:S01]  /*0600*/  STG.E desc[UR4][R8.64], R11 ;  /* 0x0000000b08007986 */ /* 0x000fe2000c101904 */
[----:B------:R-:W-:Y:S05]  /*0610*/  EXIT ;  /* 0x000000000000794d */ /* 0x000fea0003800000 */
.L_x_11:
        /* <DEDUP_REMOVED lines=14> */
.L_x_52:


//--------------------- .text._Z17col2im_gpu_kerneliPKfiiiiiiiiiiiiiPf --------------------------
	.section	.text._Z17col2im_gpu_kerneliPKfiiiiiiiiiiiiiPf,"ax",@progbits
	.align	128
        .global         _Z17col2im_gpu_kerneliPKfiiiiiiiiiiiiiPf
        .type           _Z17col2im_gpu_kerneliPKfiiiiiiiiiiiiiPf,@function
        .size           _Z17col2im_gpu_kerneliPKfiiiiiiiiiiiiiPf,(.L_x_53 - _Z17col2im_gpu_kerneliPKfiiiiiiiiiiiiiPf)
        .other          _Z17col2im_gpu_kerneliPKfiiiiiiiiiiiiiPf,@"STO_CUDA_ENTRY STV_DEFAULT"
_Z17col2im_gpu_kerneliPKfiiiiiiiiiiiiiPf:
.text._Z17col2im_gpu_kerneliPKfiiiiiiiiiiiiiPf:
[----:B------:R-:W-:Y:S01]  /*0000*/  LDC R1, c[0x0][0x37c] ;  /* 0x0000df00ff017b82 */ /* 0x000fe20000000800 */
[----:B------:R-:W0:Y:S01]  /*0010*/  S2R R0, SR_TID.X ;  /* 0x0000000000007919 */ /* 0x000e220000002100 */
[----:B------:R-:W0:Y:S01]  /*0020*/  LDCU UR4, c[0x0][0x360] ;  /* 0x00006c00ff0477ac */ /* 0x000e220008000800 */
[----:B------:R-:W0:Y:S01]  /*0030*/  S2R R3, SR_CTAID.X ;  /* 0x0000000000037919 */ /* 0x000e220000002500 */
[----:B------:R-:W1:Y:S01]  /*0040*/  LDCU UR5, c[0x0][0x380] ;  /* 0x00007000ff0577ac */ /* 0x000e620008000800 */
[----:B0-----:R-:W-:-:S05]  /*0050*/  IMAD R0, R3, UR4, R0 ;  /* 0x0000000403007c24 */ /* 0x001fca000f8e0200 */
[----:B-1----:R-:W-:-:S13]  /*0060*/  ISETP.GE.AND P0, PT, R0, UR5, PT ;  /* 0x0000000500007c0c */ /* 0x002fda000bf06270 */
[----:B------:R-:W-:Y:S05]  /*0070*/  @P0 EXIT ;  /* 0x000000000000094d */ /* 0x000fea0003800000 */
[----:B------:R-:W0:Y:S01]  /*0080*/  LDC R11, c[0x0][0x394] ;  /* 0x0000e500ff0b7b82 */ /* 0x000e220000000800 */
[----:B------:R-:W-:Y:S01]  /*0090*/  IMAD.MOV.U32 R2, RZ, RZ, RZ ;  /* 0x000000ffff027224 */ /* 0x000fe200078e00ff */
[----:B------:R-:W-:Y:S01]  /*00a0*/  IABS R9, R0 ;  /* 0x0000000000097213 */ /* 0x000fe20000000000 */
[----:B------:R-:W1:Y:S01]  /*00b0*/  LDCU.64 UR4, c[0x0][0x3a0] ;  /* 0x00007400ff0477ac */ /* 0x000e620008000a00 */
[----:B------:R-:W-:Y:S01]  /*00c0*/  BSSY.RECONVERGENT B0, `(.L_x_12) ;  /* 0x0000072000007945 */ /* 0x000fe20003800200 */
[----:B------:R-:W2:Y:S03]  /*00d0*/  LDCU UR6, c[0x0][0x3a8] ;  /* 0x00007500ff0677ac */ /* 0x000ea60008000800 */
[----:B------:R-:W3:Y:S08]  /*00e0*/  LDC R6, c[0x0][0x390] ;  /* 0x0000e400ff067b82 */ /* 0x000ef00000000800 */
[----:B------:R-:W4:Y:S01]  /*00f0*/  LDC.64 R12, c[0x0][0x3b0] ;  /* 0x0000ec00ff0c7b82 */ /* 0x000f220000000a00 */
[----:B-1----:R-:W-:Y:S01]  /*0100*/  UIADD3 UR4, UPT, UPT, UR4, -0x1, URZ ;  /* 0xffffffff04047890 */ /* 0x002fe2000fffe0ff */
[----:B0-----:R-:W-:-:S04]  /*0110*/  IABS R8, R11 ;  /* 0x0000000b00087213 */ /* 0x001fc80000000000 */
[----:B------:R-:W0:Y:S01]  /*0120*/  I2F.RP R4, R8 ;  /* 0x0000000800047306 */ /* 0x000e220000209400 */
[----:B---3--:R-:W-:-:S07]  /*0130*/  IABS R7, R6 ;  /* 0x0000000600077213 */ /* 0x008fce0000000000 */
[----:B0-----:R-:W0:Y:S02]  /*0140*/  MUFU.RCP R4, R4 ;  /* 0x0000000400047308 */ /* 0x001e240000001000 */
[----:B0-----:R-:W-:-:S06]  /*0150*/  VIADD R3, R4, 0xffffffe ;  /* 0x0ffffffe04037836 */ /* 0x001fcc0000000000 */
[----:B------:R-:W0:Y:S02]  /*0160*/  F2I.FTZ.U32.TRUNC.NTZ R3, R3 ;  /* 0x0000000300037305 */ /* 0x000e24000021f000 */
[----:B0-----:R-:W-:-:S04]  /*0170*/  IMAD.MOV R5, RZ, RZ, -R3 ;  /* 0x000000ffff057224 */ /* 0x001fc800078e0a03 */
[----:B------:R-:W-:-:S04]  /*0180*/  IMAD R5, R5, R8, RZ ;  /* 0x0000000805057224 */ /* 0x000fc800078e02ff */
[----:B------:R-:W-:-:S04]  /*0190*/  IMAD.HI.U32 R4, R3, R5, R2 ;  /* 0x0000000503047227 */ /* 0x000fc800078e0002 */
[----:B------:R-:W-:Y:S02]  /*01a0*/  IMAD.MOV.U32 R2, RZ, RZ, R7 ;  /* 0x000000ffff027224 */ /* 0x000fe400078e0007 */
[----:B------:R-:W-:Y:S01]  /*01b0*/  IMAD.HI.U32 R4, R4, R9, RZ ;  /* 0x0000000904047227 */ /* 0x000fe200078e00ff */
[----:B------:R-:W0:Y:S01]  /*01c0*/  LDC R7, c[0x0][0x3ac] ;  /* 0x0000eb00ff077b82 */ /* 0x000e220000000800 */
[----:B------:R-:W1:Y:S03]  /*01d0*/  I2F.RP R5, R2 ;  /* 0x0000000200057306 */ /* 0x000e660000209400 */
[----:B------:R-:W-:-:S05]  /*01e0*/  IADD3 R3, PT, PT, -R4, RZ, RZ ;  /* 0x000000ff04037210 */ /* 0x000fca0007ffe1ff */
[----:B------:R-:W-:-:S05]  /*01f0*/  IMAD R3, R8, R3, R9 ;  /* 0x0000000308037224 */ /* 0x000fca00078e0209 */
[----:B------:R-:W-:Y:S01]  /*0200*/  ISETP.GT.U32.AND P1, PT, R8, R3, PT ;  /* 0x000000030800720c */ /* 0x000fe20003f24070 */
[----:B-1----:R-:W1:-:S12]  /*0210*/  MUFU.RCP R5, R5 ;  /* 0x0000000500057308 */ /* 0x002e580000001000 */
[----:B------:R-:W-:Y:S02]  /*0220*/  @!P1 IMAD.IADD R3, R3, 0x1, -R8 ;  /* 0x0000000103039824 */ /* 0x000fe400078e0a08 */
[----:B------:R-:W-:Y:S01]  /*0230*/  @!P1 VIADD R4, R4, 0x1 ;  /* 0x0000000104049836 */ /* 0x000fe20000000000 */
[----:B------:R-:W-:Y:S02]  /*0240*/  ISETP.NE.AND P1, PT, R11, RZ, PT ;  /* 0x000000ff0b00720c */ /* 0x000fe40003f25270 */
[----:B------:R-:W-:Y:S01]  /*0250*/  ISETP.GE.U32.AND P0, PT, R3, R8, PT ;  /* 0x000000080300720c */ /* 0x000fe20003f06070 */
[----:B-1----:R-:W-:Y:S01]  /*0260*/  VIADD R14, R5, 0xffffffe ;  /* 0x0ffffffe050e7836 */ /* 0x002fe20000000000 */
[----:B------:R-:W-:Y:S02]  /*0270*/  LOP3.LUT R3, R0, R11, RZ, 0x3c, !PT ;  /* 0x0000000b00037212 */ /* 0x000fe400078e3cff */
[----:B0-----:R-:W-:Y:S01]  /*0280*/  IABS R8, R7 ;  /* 0x0000000700087213 */ /* 0x001fe20000000000 */
[----:B------:R0:W1:Y:S01]  /*0290*/  F2I.FTZ.U32.TRUNC.NTZ R15, R14 ;  /* 0x0000000e000f7305 */ /* 0x000062000021f000 */
[----:B------:R-:W-:-:S07]  /*02a0*/  ISETP.GE.AND P2, PT, R3, RZ, PT ;  /* 0x000000ff0300720c */ /* 0x000fce0003f46270 */
[----:B------:R-:W-:Y:S01]  /*02b0*/  @P0 VIADD R4, R4, 0x1 ;  /* 0x0000000104040836 */ /* 0x000fe20000000000 */
[----:B------:R-:W3:Y:S01]  /*02c0*/  I2F.RP R16, R8 ;  /* 0x0000000800107306 */ /* 0x000ee20000209400 */
[----:B0-----:R-:W-:-:S03]  /*02d0*/  IMAD.MOV.U32 R14, RZ, RZ, RZ ;  /* 0x000000ffff0e7224 */ /* 0x001fc600078e00ff */
[----:B------:R-:W-:Y:S01]  /*02e0*/  MOV R5, R4 ;  /* 0x0000000400057202 */ /* 0x000fe20000000f00 */
[----:B-1----:R-:W-:Y:S01]  /*02f0*/  IMAD.MOV R3, RZ, RZ, -R15 ;  /* 0x000000ffff037224 */ /* 0x002fe200078e0a0f */
[----:B----4-:R-:W-:-:S03]  /*0300*/  IABS R4, R12 ;  /* 0x0000000c00047213 */ /* 0x010fc60000000000 */
[----:B------:R-:W-:Y:S01]  /*0310*/  @!P2 IMAD.MOV R5, RZ, RZ, -R5 ;  /* 0x000000ffff05a224 */ /* 0x000fe200078e0a05 */
[----:B------:R-:W-:Y:S01]  /*0320*/  @!P1 LOP3.LUT R5, RZ, R11, RZ, 0x33, !PT ;  /* 0x0000000bff059212 */ /* 0x000fe200078e33ff */
[----:B------:R-:W-:Y:S01]  /*0330*/  IMAD R3, R3, R2, RZ ;  /* 0x0000000203037224 */ /* 0x000fe200078e02ff */
[----:B------:R-:W0:Y:S02]  /*0340*/  I2F.RP R10, R4 ;  /* 0x00000004000a7306 */ /* 0x000e240000209400 */
[----:B------:R-:W-:Y:S01]  /*0350*/  IABS R17, R5 ;  /* 0x0000000500117213 */ /* 0x000fe20000000000 */
[----:B------:R-:W-:Y:S01]  /*0360*/  IMAD.HI.U32 R14, R15, R3, R14 ;  /* 0x000000030f0e7227 */ /* 0x000fe200078e000e */
[C---:B------:R-:W-:Y:S02]  /*0370*/  ISETP.GE.AND P2, PT, R5.reuse, RZ, PT ;  /* 0x000000ff0500720c */ /* 0x040fe40003f46270 */
[----:B------:R-:W-:Y:S02]  /*0380*/  IADD3 R5, PT, PT, -R5, RZ, RZ ;  /* 0x000000ff05057210 */ /* 0x000fe40007ffe1ff */
[----:B---3--:R-:W1:Y:S01]  /*0390*/  MUFU.RCP R16, R16 ;  /* 0x0000001000107308 */ /* 0x008e620000001000 */
[----:B------:R-:W-:-:S04]  /*03a0*/  IMAD.HI.U32 R14, R14, R17, RZ ;  /* 0x000000110e0e7227 */ /* 0x000fc800078e00ff */
[----:B------:R-:W-:Y:S02]  /*03b0*/  IMAD.MOV R14, RZ, RZ, -R14 ;  /* 0x000000ffff0e7224 */ /* 0x000fe400078e0a0e */
[----:B------:R-:W-:Y:S01]  /*03c0*/  IMAD R5, R11, R5, R0 ;  /* 0x000000050b057224 */ /* 0x000fe200078e0200 */
[----:B0-----:R-:W0:Y:S01]  /*03d0*/  MUFU.RCP R10, R10 ;  /* 0x0000000a000a7308 */ /* 0x001e220000001000 */
[----:B------:R-:W-:-:S05]  /*03e0*/  IMAD R17, R2, R14, R17 ;  /* 0x0000000e02117224 */ /* 0x000fca00078e0211 */
[----:B------:R-:W-:Y:S01]  /*03f0*/  ISETP.GT.U32.AND P0, PT, R2, R17, PT ;  /* 0x000000110200720c */ /* 0x000fe20003f04070 */
[----:B-1----:R-:W-:-:S04]  /*0400*/  VIADD R14, R16, 0xffffffe ;  /* 0x0ffffffe100e7836 */ /* 0x002fc80000000000 */
[----:B------:R1:W3:Y:S01]  /*0410*/  F2I.FTZ.U32.TRUNC.NTZ R15, R14 ;  /* 0x0000000e000f7305 */ /* 0x0002e2000021f000 */
[----:B0-----:R-:W-:-:S07]  /*0420*/  IADD3 R3, PT, PT, R10, 0xffffffe, RZ ;  /* 0x0ffffffe0a037810 */ /* 0x001fce0007ffe0ff */
[----:B------:R-:W-:Y:S01]  /*0430*/  @!P0 IMAD.IADD R17, R17, 0x1, -R2 ;  /* 0x0000000111118824 */ /* 0x000fe200078e0a02 */
[----:B------:R-:W-:Y:S01]  /*0440*/  ISETP.NE.AND P0, PT, R6, RZ, PT ;  /* 0x000000ff0600720c */ /* 0x000fe20003f05270 */
[----:B-1----:R-:W-:Y:S01]  /*0450*/  IMAD.MOV.U32 R14, RZ, RZ, RZ ;  /* 0x000000ffff0e7224 */ /* 0x002fe200078e00ff */
[----:B------:R-:W0:Y:S02]  /*0460*/  F2I.FTZ.U32.TRUNC.NTZ R3, R3 ;  /* 0x0000000300037305 */ /* 0x000e24000021f000 */
[----:B------:R-:W-:Y:S01]  /*0470*/  ISETP.GT.U32.AND P1, PT, R2, R17, PT ;  /* 0x000000110200720c */ /* 0x000fe20003f24070 */
[----:B---3--:R-:W-:-:S12]  /*0480*/  IMAD.MOV R21, RZ, RZ, -R15 ;  /* 0x000000ffff157224 */ /* 0x008fd800078e0a0f */
[----:B------:R-:W-:Y:S02]  /*0490*/  @!P1 IMAD.IADD R17, R17, 0x1, -R2 ;  /* 0x0000000111119824 */ /* 0x000fe400078e0a02 */
[----:B0-----:R-:W-:Y:S02]  /*04a0*/  IMAD.MOV R19, RZ, RZ, -R3 ;  /* 0x000000ffff137224 */ /* 0x001fe400078e0a03 */
[----:B------:R-:W-:Y:S01]  /*04b0*/  @!P2 IMAD.MOV R17, RZ, RZ, -R17 ;  /* 0x000000ffff11a224 */ /* 0x000fe200078e0a11 */
[----:B------:R-:W-:Y:S01]  /*04c0*/  @!P0 LOP3.LUT R17, RZ, R6, RZ, 0x33, !PT ;  /* 0x00000006ff118212 */ /* 0x000fe200078e33ff */
[----:B------:R-:W-:Y:S02]  /*04d0*/  IMAD R19, R19, R4, RZ ;  /* 0x0000000413137224 */ /* 0x000fe400078e02ff */
[----:B------:R-:W-:-:S04]  /*04e0*/  IMAD.MOV.U32 R2, RZ, RZ, RZ ;  /* 0x000000ffff027224 */ /* 0x000fc800078e00ff */
[----:B------:R-:W-:Y:S01]  /*04f0*/  IMAD.HI.U32 R10, R3, R19, R2 ;  /* 0x00000013030a7227 */ /* 0x000fe200078e0002 */
[----:B------:R-:W-:Y:S01]  /*0500*/  IADD3 R2, PT, PT, R17, UR5, RZ ;  /* 0x0000000511027c10 */ /* 0x000fe2000fffe0ff */
[----:B------:R-:W0:Y:S02]  /*0510*/  LDCU UR5, c[0x0][0x3b8] ;  /* 0x00007700ff0577ac */ /* 0x000e240008000800 */
[----:B--2---:R-:W-:Y:S01]  /*0520*/  VIADD R3, R5, UR6 ;  /* 0x0000000605037c36 */ /* 0x004fe20008000000 */
[----:B------:R-:W-:Y:S01]  /*0530*/  IABS R19, R2 ;  /* 0x0000000200137213 */ /* 0x000fe20000000000 */
[----:B------:R-:W-:-:S03]  /*0540*/  IMAD R5, R21, R8, RZ ;  /* 0x0000000815057224 */ /* 0x000fc600078e02ff */
[----:B------:R-:W-:Y:S01]  /*0550*/  IABS R17, R3 ;  /* 0x0000000300117213 */ /* 0x000fe20000000000 */
[----:B------:R-:W-:-:S04]  /*0560*/  IMAD.HI.U32 R14, R15, R5, R14 ;  /* 0x000000050f0e7227 */ /* 0x000fc800078e000e */
[----:B------:R-:W-:-:S04]  /*0570*/  IMAD.HI.U32 R10, R10, R17, RZ ;  /* 0x000000110a0a7227 */ /* 0x000fc800078e00ff */
[----:B------:R-:W-:Y:S01]  /*0580*/  IMAD.HI.U32 R16, R14, R19, RZ ;  /* 0x000000130e107227 */ /* 0x000fe200078e00ff */
[----:B0-----:R-:W-:-:S03]  /*0590*/  UIMAD UR4, UR4, UR5, URZ ;  /* 0x00000005040472a4 */ /* 0x001fc6000f8e02ff */
[----:B------:R-:W-:Y:S02]  /*05a0*/  IMAD.MOV R5, RZ, RZ, -R10 ;  /* 0x000000ffff057224 */ /* 0x000fe400078e0a0a */
[----:B------:R-:W-:Y:S01]  /*05b0*/  IMAD.MOV R14, RZ, RZ, -R16 ;  /* 0x000000ffff0e7224 */ /* 0x000fe200078e0a10 */
[----:B------:R-:W-:Y:S01]  /*05c0*/  ISETP.GT.AND P2, PT, R3, UR4, PT ;  /* 0x0000000403007c0c */ /* 0x000fe2000bf44270 */
[----:B------:R-:W-:Y:S02]  /*05d0*/  IMAD R17, R4, R5, R17 ;  /* 0x0000000504117224 */ /* 0x000fe400078e0211 */
[----:B------:R-:W-:Y:S02]  /*05e0*/  IMAD R19, R8, R14, R19 ;  /* 0x0000000e08137224 */ /* 0x000fe400078e0213 */
[----:B------:R-:W-:Y:S01]  /*05f0*/  IMAD.MOV.U32 R5, RZ, RZ, RZ ;  /* 0x000000ffff057224 */ /* 0x000fe200078e00ff */
[----:B------:R-:W-:Y:S02]  /*0600*/  ISETP.GT.U32.AND P0, PT, R4, R17, PT ;  /* 0x000000110400720c */ /* 0x000fe40003f04070 */
[----:B------:R-:W-:-:S05]  /*0610*/  ISETP.GT.U32.AND P1, PT, R8, R19, PT ;  /* 0x000000130800720c */ /* 0x000fca0003f24070 */
[----:B------:R-:W-:Y:S08]  /*0620*/  @!P2 BRA `(.L_x_13) ;  /* 0x00000000006ca947 */ /* 0x000ff00003800000 */
[----:B------:R-:W0:Y:S01]  /*0630*/  LDC R20, c[0x0][0x3b0] ;  /* 0x0000ec00ff147b82 */ /* 0x000e220000000800 */
[----:B------:R-:W-:-:S06]  /*0640*/  ULOP3.LUT UR5, URZ, UR4, URZ, 0x33, !UPT ;  /* 0x00000004ff057292 */ /* 0x000fcc000f8e33ff */
[----:B------:R-:W-:Y:S01]  /*0650*/  VIADD R5, R3, UR5 ;  /* 0x0000000503057c36 */ /* 0x000fe20008000000 */
[----:B0-----:R-:W-:-:S04]  /*0660*/  IABS R21, R20 ;  /* 0x0000001400157213 */ /* 0x001fc80000000000 */
[----:B------:R-:W0:Y:S08]  /*0670*/  I2F.RP R18, R21 ;  /* 0x0000001500127306 */ /* 0x000e300000209400 */
[----:B0-----:R-:W0:Y:S02]  /*0680*/  MUFU.RCP R18, R18 ;  /* 0x0000001200127308 */ /* 0x001e240000001000 */
[----:B0-----:R-:W-:-:S02]  /*0690*/  IADD3 R14, PT, PT, R18, 0xffffffe, RZ ;  /* 0x0ffffffe120e7810 */ /* 0x001fc40007ffe0ff */
[----:B------:R-:W-:-:S04]  /*06a0*/  IABS R18, R5 ;  /* 0x0000000500127213 */ /* 0x000fc80000000000 */
[----:B------:R0:W1:Y:S01]  /*06b0*/  F2I.FTZ.U32.TRUNC.NTZ R15, R14 ;  /* 0x0000000e000f7305 */ /* 0x000062000021f000 */
[----:B------:R-:W-:-:S04]  /*06c0*/  LOP3.LUT R5, R5, R20, RZ, 0x3c, !PT ;  /* 0x0000001405057212 */ /* 0x000fc800078e3cff */
[----:B------:R-:W-:Y:S01]  /*06d0*/  ISETP.GE.AND P4, PT, R5, RZ, PT ;  /* 0x000000ff0500720c */ /* 0x000fe20003f86270 */
[----:B0-----:R-:W-:Y:S02]  /*06e0*/  IMAD.MOV.U32 R14, RZ, RZ, RZ ;  /* 0x000000ffff0e7224 */ /* 0x001fe400078e00ff */
[----:B-1----:R-:W-:-:S04]  /*06f0*/  IMAD.MOV R22, RZ, RZ, -R15 ;  /* 0x000000ffff167224 */ /* 0x002fc800078e0a0f */
[----:B------:R-:W-:-:S04]  /*0700*/  IMAD R23, R22, R21, RZ ;  /* 0x0000001516177224 */ /* 0x000fc800078e02ff */
[----:B------:R-:W-:-:S06]  /*0710*/  IMAD.HI.U32 R15, R15, R23, R14 ;  /* 0x000000170f0f7227 */ /* 0x000fcc00078e000e */
[----:B------:R-:W-:-:S04]  /*0720*/  IMAD.HI.U32 R15, R15, R18, RZ ;  /* 0x000000120f0f7227 */ /* 0x000fc800078e00ff */
[----:B------:R-:W-:-:S04]  /*0730*/  IMAD.MOV R14, RZ, RZ, -R15 ;  /* 0x000000ffff0e7224 */ /* 0x000fc800078e0a0f */
[----:B------:R-:W-:-:S05]  /*0740*/  IMAD R14, R21, R14, R18 ;  /* 0x0000000e150e7224 */ /* 0x000fca00078e0212 */
[----:B------:R-:W-:-:S13]  /*0750*/  ISETP.GT.U32.AND P3, PT, R21, R14, PT ;  /* 0x0000000e1500720c */ /* 0x000fda0003f64070 */
[-C--:B------:R-:W-:Y:S01]  /*0760*/  @!P3 IADD3 R14, PT, PT, R14, -R21.reuse, RZ ;  /* 0x800000150e0eb210 */ /* 0x080fe20007ffe0ff */
[----:B------:R-:W-:Y:S01]  /*0770*/  @!P3 VIADD R15, R15, 0x1 ;  /* 0x000000010f0fb836 */ /* 0x000fe20000000000 */
[----:B------:R-:W-:Y:S02]  /*0780*/  ISETP.NE.AND P3, PT, R20, RZ, PT ;  /* 0x000000ff1400720c */ /* 0x000fe40003f65270 */
[----:B------:R-:W-:-:S13]  /*0790*/  ISETP.GE.U32.AND P2, PT, R14, R21, PT ;  /* 0x000000150e00720c */ /* 0x000fda0003f46070 */
[----:B------:R-:W-:-:S04]  /*07a0*/  @P2 VIADD R15, R15, 0x1 ;  /* 0x000000010f0f2836 */ /* 0x000fc80000000000 */
[----:B------:R-:W-:Y:S01]  /*07b0*/  @!P4 IMAD.MOV R15, RZ, RZ, -R15 ;  /* 0x000000ffff0fc224 */ /* 0x000fe200078e0a0f */
[----:B------:R-:W-:-:S05]  /*07c0*/  @!P3 LOP3.LUT R15, RZ, R20, RZ, 0x33, !PT ;  /* 0x00000014ff0fb212 */ /* 0x000fca00078e33ff */
[----:B------:R-:W-:-:S07]  /*07d0*/  VIADD R5, R15, 0x1 ;  /* 0x000000010f057836 */ /* 0x000fce0000000000 */
.L_x_13:
[----:B------:R-:W-:Y:S05]  /*07e0*/  BSYNC.RECONVERGENT B0 ;  /* 0x0000000000007941 */ /* 0x000fea0003800200 */
.L_x_12:
[----:B------:R-:W0:Y:S01]  /*07f0*/  LDCU UR4, c[0x0][0x39c] ;  /* 0x00007380ff0477ac */ /* 0x000e220008000800 */
[----:B------:R-:W-:Y:S01]  /*0800*/  @!P0 IMAD.IADD R17, R17, 0x1, -R4 ;  /* 0x0000000111118824 */ /* 0x000fe200078e0a04 */
[----:B------:R-:W-:Y:S01]  /*0810*/  @!P1 IADD3 R19, PT, PT, R19, -R8, RZ ;  /* 0x8000000813139210 */ /* 0x000fe20007ffe0ff */
[----:B------:R-:W1:Y:S01]  /*0820*/  LDC R15, c[0x0][0x3bc] ;  /* 0x0000ef00ff0f7b82 */ /* 0x000e620000000800 */
[----:B------:R-:W-:Y:S01]  /*0830*/  @!P0 VIADD R10, R10, 0x1 ;  /* 0x000000010a0a8836 */ /* 0x000fe20000000000 */
[----:B------:R-:W-:Y:S01]  /*0840*/  BSSY.RECONVERGENT B0, `(.L_x_14) ;  /* 0x0000033000007945 */ /* 0x000fe20003800200 */
[----:B------:R-:W-:Y:S01]  /*0850*/  ISETP.GE.U32.AND P2, PT, R17, R4, PT ;  /* 0x000000041100720c */ /* 0x000fe20003f46070 */
[----:B------:R-:W-:Y:S01]  /*0860*/  @!P1 VIADD R16, R16, 0x1 ;  /* 0x0000000110109836 */ /* 0x000fe20000000000 */
[----:B------:R-:W-:Y:S02]  /*0870*/  ISETP.GE.U32.AND P3, PT, R19, R8, PT ;  /* 0x000000081300720c */ /* 0x000fe40003f66070 */
[----:B------:R-:W-:-:S02]  /*0880*/  LOP3.LUT R8, R2, R7, RZ, 0x3c, !PT ;  /* 0x0000000702087212 */ /* 0x000fc400078e3cff */
[----:B------:R-:W-:Y:S02]  /*0890*/  ISETP.NE.AND P1, PT, R7, RZ, PT ;  /* 0x000000ff0700720c */ /* 0x000fe40003f25270 */
[----:B------:R-:W-:Y:S02]  /*08a0*/  ISETP.GE.AND P4, PT, R8, RZ, PT ;  /* 0x000000ff0800720c */ /* 0x000fe40003f86270 */
[----:B------:R-:W2:Y:S01]  /*08b0*/  LDC R8, c[0x0][0x3c0] ;  /* 0x0000f000ff087b82 */ /* 0x000ea20000000800 */
[----:B------:R-:W-:Y:S01]  /*08c0*/  LOP3.LUT R4, R3, R12, RZ, 0x3c, !PT ;  /* 0x0000000c03047212 */ /* 0x000fe200078e3cff */
[----:B0-----:R-:W-:Y:S01]  /*08d0*/  UIADD3 UR4, UPT, UPT, UR4, -0x1, URZ ;  /* 0xffffffff04047890 */ /* 0x001fe2000fffe0ff */
[----:B------:R-:W-:Y:S01]  /*08e0*/  @P2 VIADD R10, R10, 0x1 ;  /* 0x000000010a0a2836 */ /* 0x000fe20000000000 */
[----:B------:R-:W-:Y:S01]  /*08f0*/  ISETP.NE.AND P0, PT, R12, RZ, PT ;  /* 0x000000ff0c00720c */ /* 0x000fe20003f05270 */
[----:B------:R-:W-:Y:S01]  /*0900*/  @P3 VIADD R16, R16, 0x1 ;  /* 0x0000000110103836 */ /* 0x000fe20000000000 */
[----:B------:R-:W-:-:S02]  /*0910*/  ISETP.GE.AND P3, PT, R4, RZ, PT ;  /* 0x000000ff0400720c */ /* 0x000fc40003f66270 */
[----:B------:R-:W-:-:S03]  /*0920*/  IMAD R17, R13, UR4, RZ ;  /* 0x000000040d117c24 */ /* 0x000fc6000f8e02ff */
[----:B------:R-:W-:Y:S02]  /*0930*/  @!P4 IADD3 R16, PT, PT, -R16, RZ, RZ ;  /* 0x000000ff1010c210 */ /* 0x000fe40007ffe1ff */
[----:B------:R-:W-:Y:S01]  /*0940*/  ISETP.GT.AND P2, PT, R2, R17, PT ;  /* 0x000000110200720c */ /* 0x000fe20003f44270 */
[----:B------:R-:W0:Y:S01]  /*0950*/  LDCU.64 UR4, c[0x0][0x358] ;  /* 0x00006b00ff0477ac */ /* 0x000e220008000a00 */
[----:B------:R-:W-:Y:S01]  /*0960*/  @!P1 LOP3.LUT R16, RZ, R7, RZ, 0x33, !PT ;  /* 0x00000007ff109212 */ /* 0x000fe200078e33ff */
[----:B------:R-:W-:-:S03]  /*0970*/  IMAD.MOV.U32 R7, RZ, RZ, RZ ;  /* 0x000000ffff077224 */ /* 0x000fc600078e00ff */
[----:B-1----:R-:W-:Y:S01]  /*0980*/  VIADDMNMX R4, R16, 0x1, R15, PT ;  /* 0x0000000110047846 */ /* 0x002fe2000380010f */
[----:B------:R-:W-:-:S06]  /*0990*/  @!P3 IMAD.MOV R10, RZ, RZ, -R10 ;  /* 0x000000ffff0ab224 */ /* 0x000fcc00078e0a0a */
[----:B0-----:R-:W-:Y:S05]  /*09a0*/  @!P2 BRA `(.L_x_15) ;  /* 0x000000000070a947 */ /* 0x001fea0003800000 */
[----:B------:R-:W0:Y:S01]  /*09b0*/  LDC R18, c[0x0][0x3ac] ;  /* 0x0000eb00ff127b82 */ /* 0x000e220000000800 */
[----:B------:R-:W-:-:S05]  /*09c0*/  LOP3.LUT R7, RZ, R17, RZ, 0x33, !PT ;  /* 0x00000011ff077212 */ /* 0x000fca00078e33ff */
[----:B------:R-:W-:Y:S01]  /*09d0*/  IMAD.IADD R7, R2, 0x1, R7 ;  /* 0x0000000102077824 */ /* 0x000fe200078e0207 */
[----:B0-----:R-:W-:-:S04]  /*09e0*/  IABS R16, R18 ;  /* 0x0000001200107213 */ /* 0x001fc80000000000 */
[----:B------:R-:W0:Y:S08]  /*09f0*/  I2F.RP R13, R16 ;  /* 0x00000010000d7306 */ /* 0x000e300000209400 */
[----:B0-----:R-:W0:Y:S02]  /*0a00*/  MUFU.RCP R13, R13 ;  /* 0x0000000d000d7308 */ /* 0x001e240000001000 */
[----:B0-----:R-:W-:Y:S01]  /*0a10*/  VIADD R14, R13, 0xffffffe ;  /* 0x0ffffffe0d0e7836 */ /* 0x001fe20000000000 */
[----:B------:R-:W-:-:S02]  /*0a20*/  IABS R13, R7 ;  /* 0x00000007000d7213 */ /* 0x000fc40000000000 */
[----:B------:R-:W-:-:S03]  /*0a30*/  LOP3.LUT R7, R7, R18, RZ, 0x3c, !PT ;  /* 0x0000001207077212 */ /* 0x000fc600078e3cff */
[----:B------:R0:W1:Y:S01]  /*0a40*/  F2I.FTZ.U32.TRUNC.NTZ R15, R14 ;  /* 0x0000000e000f7305 */ /* 0x000062000021f000 */
[----:B------:R-:W-:Y:S01]  /*0a50*/  ISETP.GE.AND P3, PT, R7, RZ, PT ;  /* 0x000000ff0700720c */ /* 0x000fe20003f66270 */
[----:B0-----:R-:W-:Y:S01]  /*0a60*/  IMAD.MOV.U32 R14, RZ, RZ, RZ ;  /* 0x000000ffff0e7224 */ /* 0x001fe200078e00ff */
[----:B-1----:R-:W-:-:S05]  /*0a70*/  IADD3 R19, PT, PT, RZ, -R15, RZ ;  /* 0x8000000fff137210 */ /* 0x002fca0007ffe0ff */
[----:B------:R-:W-:-:S04]  /*0a80*/  IMAD.MOV.U32 R17, RZ, RZ, R19 ;  /* 0x000000ffff117224 */ /* 0x000fc800078e0013 */
        /* <DEDUP_REMOVED lines=14> */
.L_x_15:
[----:B------:R-:W-:Y:S05]  /*0b70*/  BSYNC.RECONVERGENT B0 ;  /* 0x0000000000007941 */ /* 0x000fea0003800200 */
.L_x_14:
[----:B------:R-:W-:Y:S01]  /*0b80*/  ISETP.GE.AND P1, PT, R7, R4, PT ;  /* 0x000000040700720c */ /* 0x000fe20003f26270 */
[----:B------:R-:W-:Y:S01]  /*0b90*/  IMAD R13, R11, R6, RZ ;  /* 0x000000060b0d7224 */ /* 0x000fe200078e02ff */
[----:B------:R-:W-:Y:S01]  /*0ba0*/  @!P0 LOP3.LUT R10, RZ, R12, RZ, 0x33, !PT ;  /* 0x0000000cff0a8212 */ /* 0x000fe200078e33ff */
[----:B------:R-:W-:Y:S03]  /*0bb0*/  BSSY.RECONVERGENT B2, `(.L_x_16) ;  /* 0x0000249000027945 */ /* 0x000fe60003800200 */
[----:B--2---:R-:W-:Y:S01]  /*0bc0*/  VIADDMNMX R6, R10, 0x1, R8, PT ;  /* 0x000000010a067846 */ /* 0x004fe20003800108 */
[----:B------:R-:W-:-:S06]  /*0bd0*/  HFMA2 R8, -RZ, RZ, 0, 0 ;  /* 0x00000000ff087431 */ /* 0x000fcc00000001ff */
[----:B------:R-:W-:Y:S05]  /*0be0*/  @P1 BRA `(.L_x_17) ;  /* 0x0000002400141947 */ /* 0x000fea0003800000 */
[-C--:B------:R-:W-:Y:S02]  /*0bf0*/  IABS R16, R13.reuse ;  /* 0x0000000d00107213 */ /* 0x080fe40000000000 */
[-C--:B------:R-:W-:Y:S02]  /*0c00*/  IABS R17, R13.reuse ;  /* 0x0000000d00117213 */ /* 0x080fe40000000000 */
[----:B------:R-:W0:Y:S08]  /*0c10*/  I2F.RP R8, R16 ;  /* 0x0000001000087306 */ /* 0x000e300000209400 */
[----:B0-----:R-:W0:Y:S02]  /*0c20*/  MUFU.RCP R8, R8 ;  /* 0x0000000800087308 */ /* 0x001e240000001000 */
[----:B0-----:R-:W-:Y:S01]  /*0c30*/  VIADD R10, R8, 0xffffffe ;  /* 0x0ffffffe080a7836 */ /* 0x001fe20000000000 */
[----:B------:R-:W-:-:S05]  /*0c40*/  LOP3.LUT R8, R0, R13, RZ, 0x3c, !PT ;  /* 0x0000000d00087212 */ /* 0x000fca00078e3cff */
[----:B------:R0:W1:Y:S01]  /*0c50*/  F2I.FTZ.U32.TRUNC.NTZ R11, R10 ;  /* 0x0000000a000b7305 */ /* 0x000062000021f000 */
[----:B------:R-:W-:Y:S01]  /*0c60*/  ISETP.GE.AND P2, PT, R8, RZ, PT ;  /* 0x000000ff0800720c */ /* 0x000fe20003f46270 */
[----:B------:R-:W-:Y:S02]  /*0c70*/  IMAD.MOV.U32 R8, RZ, RZ, RZ ;  /* 0x000000ffff087224 */ /* 0x000fe400078e00ff */
[----:B0-----:R-:W-:Y:S02]  /*0c80*/  IMAD.MOV.U32 R10, RZ, RZ, RZ ;  /* 0x000000ffff0a7224 */ /* 0x001fe400078e00ff */
[----:B-1----:R-:W-:-:S04]  /*0c90*/  IMAD.MOV R15, RZ, RZ, -R11 ;  /* 0x000000ffff0f7224 */ /* 0x002fc800078e0a0b */
[----:B------:R-:W-:-:S04]  /*0ca0*/  IMAD R15, R15, R16, RZ ;  /* 0x000000100f0f7224 */ /* 0x000fc800078e02ff */
[----:B------:R-:W-:-:S04]  /*0cb0*/  IMAD.HI.U32 R14, R11, R15, R10 ;  /* 0x0000000f0b0e7227 */ /* 0x000fc800078e000a */
[----:B------:R-:W-:Y:S02]  /*0cc0*/  IMAD.MOV R11, RZ, RZ, -R17 ;  /* 0x000000ffff0b7224 */ /* 0x000fe400078e0a11 */
[----:B------:R-:W-:-:S04]  /*0cd0*/  IMAD.HI.U32 R14, R14, R9, RZ ;  /* 0x000000090e0e7227 */ /* 0x000fc800078e00ff */
[----:B------:R-:W-:Y:S02]  /*0ce0*/  IMAD R9, R14, R11, R9 ;  /* 0x0000000b0e097224 */ /* 0x000fe400078e0209 */
[--C-:B------:R-:W-:Y:S02]  /*0cf0*/  IMAD.MOV R10, RZ, RZ, -R5.reuse ;  /* 0x000000ffff0a7224 */ /* 0x100fe400078e0a05 */
[----:B------:R-:W-:Y:S01]  /*0d00*/  IMAD.IADD R15, R6, 0x1, -R5 ;  /* 0x00000001060f7824 */ /* 0x000fe200078e0a05 */
[----:B------:R-:W-:Y:S01]  /*0d10*/  ISETP.GT.U32.AND P1, PT, R16, R9, PT ;  /* 0x000000091000720c */ /* 0x000fe20003f24070 */
[----:B------:R-:W-:-:S03]  /*0d20*/  IMAD R10, R12, R10, R3 ;  /* 0x0000000a0c0a7224 */ /* 0x000fc600078e0203 */
[----:B------:R-:W-:-:S09]  /*0d30*/  LOP3.LUT R15, R15, 0x3, RZ, 0xc0, !PT ;  /* 0x000000030f0f7812 */ /* 0x000fd200078ec0ff */
[-C--:B------:R-:W-:Y:S01]  /*0d40*/  @!P1 IADD3 R9, PT, PT, R9, -R16.reuse, RZ ;  /* 0x8000001009099210 */ /* 0x080fe20007ffe0ff */
[----:B------:R-:W-:Y:S01]  /*0d50*/  @!P1 VIADD R14, R14, 0x1 ;  /* 0x000000010e0e9836 */ /* 0x000fe20000000000 */
[----:B------:R-:W-:Y:S02]  /*0d60*/  ISETP.NE.AND P1, PT, R13, RZ, PT ;  /* 0x000000ff0d00720c */ /* 0x000fe40003f25270 */
[----:B------:R-:W-:-:S13]  /*0d70*/  ISETP.GE.U32.AND P0, PT, R9, R16, PT ;  /* 0x000000100900720c */ /* 0x000fda0003f06070 */
[----:B------:R-:W-:-:S04]  /*0d80*/  @P0 VIADD R14, R14, 0x1 ;  /* 0x000000010e0e0836 */ /* 0x000fc80000000000 */
[----:B------:R-:W-:Y:S02]  /*0d90*/  IMAD.MOV.U32 R9, RZ, RZ, R14 ;  /* 0x000000ffff097224 */ /* 0x000fe400078e000e */
[----:B------:R-:W-:-:S03]  /*0da0*/  IMAD R14, R5, R12, R12 ;  /* 0x0000000c050e7224 */ /* 0x000fc600078e020c */
[----:B------:R-:W-:Y:S02]  /*0db0*/  @!P2 IADD3 R9, PT, PT, -R9, RZ, RZ ;  /* 0x000000ff0909a210 */ /* 0x000fe40007ffe1ff */
[--C-:B------:R-:W-:Y:S01]  /*0dc0*/  IADD3 R11, PT, PT, R3, -R12, -R14.reuse ;  /* 0x8000000c030b7210 */ /* 0x100fe20007ffe80e */
[----:B------:R-:W-:Y:S01]  /*0dd0*/  VIADD R12, R5, 0x3 ;  /* 0x00000003050c7836 */ /* 0x000fe20000000000 */
[----:B------:R-:W-:Y:S01]  /*0de0*/  @!P1 LOP3.LUT R9, RZ, R13, RZ, 0x33, !PT ;  /* 0x0000000dff099212 */ /* 0x000fe200078e33ff */
[----:B------:R-:W-:Y:S01]  /*0df0*/  IMAD.IADD R14, R3, 0x1, -R14 ;  /* 0x00000001030e7824 */ /* 0x000fe200078e0a0e */
[----:B------:R-:W-:-:S07]  /*0e00*/  SHF.R.S32.HI R13, RZ, 0x1f, R5 ;  /* 0x0000001fff0d7819 */ /* 0x000fce0000011405 */
.L_x_35:
[----:B------:R-:W-:Y:S01]  /*0e10*/  ISETP.GE.AND P0, PT, R5, R6, PT ;  /* 0x000000060500720c */ /* 0x000fe20003f06270 */
[----:B------:R-:W-:-:S12]  /*0e20*/  BSSY.RECONVERGENT B1, `(.L_x_18) ;  /* 0x000021e000017945 */ /* 0x000fd80003800200 */
[----:B------:R-:W-:Y:S05]  /*0e30*/  @P0 BRA `(.L_x_19) ;  /* 0x0000002000700947 */ /* 0x000fea0003800000 */
[----:B------:R-:W0:Y:S01]  /*0e40*/  LDC R23, c[0x0][0x3b4] ;  /* 0x0000ed00ff177b82 */ /* 0x000e220000000800 */
[----:B------:R-:W1:Y:S01]  /*0e50*/  LDCU UR6, c[0x0][0x3ac] ;  /* 0x00007580ff0677ac */ /* 0x000e620008000800 */
[----:B------:R-:W-:Y:S01]  /*0e60*/  IMAD.MOV R25, RZ, RZ, -R7 ;  /* 0x000000ffff197224 */ /* 0x000fe200078e0a07 */
[----:B------:R-:W-:Y:S01]  /*0e70*/  ISETP.NE.AND P3, PT, R15, RZ, PT ;  /* 0x000000ff0f00720c */ /* 0x000fe20003f65270 */
[----:B------:R-:W-:Y:S02]  /*0e80*/  BSSY.RECONVERGENT B0, `(.L_x_20) ;  /* 0x00000d2000007945 */ /* 0x000fe40003800200 */
[----:B-1----:R-:W-:Y:S01]  /*0e90*/  IMAD R16, R25, UR6, R2 ;  /* 0x0000000619107c24 */ /* 0x002fe2000f8e0202 */
[----:B0-----:R-:W-:-:S04]  /*0ea0*/  IABS R21, R23 ;  /* 0x0000001700157213 */ /* 0x001fc80000000000 */
[----:B------:R-:W-:Y:S01]  /*0eb0*/  IABS R24, R16 ;  /* 0x0000001000187213 */ /* 0x000fe20000000000 */
[----:B------:R-:W0:Y:S01]  /*0ec0*/  I2F.RP R17, R21 ;  /* 0x0000001500117306 */ /* 0x000e220000209400 */
[----:B------:R-:W-:Y:S02]  /*0ed0*/  ISETP.GE.AND P2, PT, R16, RZ, PT ;  /* 0x000000ff1000720c */ /* 0x000fe40003f46270 */
[----:B------:R-:W-:-:S05]  /*0ee0*/  LOP3.LUT R22, RZ, R23, RZ, 0x33, !PT ;  /* 0x00000017ff167212 */ /* 0x000fca00078e33ff */
[----:B0-----:R-:W0:Y:S02]  /*0ef0*/  MUFU.RCP R17, R17 ;  /* 0x0000001100117308 */ /* 0x001e240000001000 */
[----:B0-----:R-:W-:-:S06]  /*0f00*/  IADD3 R18, PT, PT, R17, 0xffffffe, RZ ;  /* 0x0ffffffe11127810 */ /* 0x001fcc0007ffe0ff */
[----:B------:R0:W1:Y:S02]  /*0f10*/  F2I.FTZ.U32.TRUNC.NTZ R19, R18 ;  /* 0x0000001200137305 */ /* 0x000064000021f000 */
        /* <DEDUP_REMOVED lines=8> */
[----:B------:R-:W-:-:S04]  /*0fa0*/  @!P1 IADD3 R24, PT, PT, R24, -R21, RZ ;  /* 0x8000001518189210 */ /* 0x000fc80007ffe0ff */
[----:B------:R-:W-:Y:S01]  /*0fb0*/  ISETP.GT.U32.AND P0, PT, R21, R24, PT ;  /* 0x000000181500720c */ /* 0x000fe20003f04070 */
[----:B------:R-:W-:-:S05]  /*0fc0*/  IMAD.IADD R17, R24, 0x1, -R21 ;  /* 0x0000000118117824 */ /* 0x000fca00078e0a15 */
[----:B------:R-:W-:Y:S01]  /*0fd0*/  SEL R19, R17, R24, !P0 ;  /* 0x0000001811137207 */ /* 0x000fe20004000000 */
[----:B------:R-:W-:Y:S01]  /*0fe0*/  IMAD.MOV.U32 R17, RZ, RZ, R5 ;  /* 0x000000ffff117224 */ /* 0x000fe200078e0005 */
[----:B------:R-:W-:-:S03]  /*0ff0*/  ISETP.NE.AND P0, PT, R23, RZ, PT ;  /* 0x000000ff1700720c */ /* 0x000fc60003f05270 */
[----:B------:R-:W-:-:S05]  /*1000*/  @!P2 IMAD.MOV R19, RZ, RZ, -R19 ;  /* 0x000000ffff13a224 */ /* 0x000fca00078e0a13 */
[----:B------:R-:W-:Y:S01]  /*1010*/  SEL R20, R22, R19, !P0 ;  /* 0x0000001316147207 */ /* 0x000fe20004000000 */
[----:B------:R-:W-:Y:S06]  /*1020*/  @!P3 BRA `(.L_x_21) ;  /* 0x0000000800dcb947 */ /* 0x000fec0003800000 */
[----:B------:R-:W-:Y:S01]  /*1030*/  ISETP.NE.AND P2, PT, R20, RZ, PT ;  /* 0x000000ff1400720c */ /* 0x000fe20003f45270 */
[----:B------:R-:W-:-:S12]  /*1040*/  BSSY.RECONVERGENT B3, `(.L_x_22) ;  /* 0x0000038000037945 */ /* 0x000fd80003800200 */
[----:B------:R-:W-:Y:S05]  /*1050*/  @P2 BRA `(.L_x_23) ;  /* 0x0000000000d82947 */ /* 0x000fea0003800000 */
[----:B------:R-:W0:Y:S01]  /*1060*/  LDC R17, c[0x0][0x3b8] ;  /* 0x0000ee00ff117b82 */ /* 0x000e220000000800 */
[----:B------:R-:W-:Y:S02]  /*1070*/  IABS R28, R10 ;  /* 0x0000000a001c7213 */ /* 0x000fe40000000000 */
[----:B------:R-:W-:Y:S02]  /*1080*/  ISETP.GE.AND P4, PT, R10, RZ, PT ;  /* 0x000000ff0a00720c */ /* 0x000fe40003f86270 */
[----:B0-----:R-:W-:-:S04]  /*1090*/  IABS R26, R17 ;  /* 0x00000011001a7213 */ /* 0x001fc80000000000 */
[----:B------:R-:W0:Y:S08]  /*10a0*/  I2F.RP R27, R26 ;  /* 0x0000001a001b7306 */ /* 0x000e300000209400 */
[----:B0-----:R-:W0:Y:S02]  /*10b0*/  MUFU.RCP R27, R27 ;  /* 0x0000001b001b7308 */ /* 0x001e240000001000 */
[----:B0-----:R-:W-:-:S06]  /*10c0*/  VIADD R18, R27, 0xffffffe ;  /* 0x0ffffffe1b127836 */ /* 0x001fcc0000000000 */
[----:B------:R0:W1:Y:S02]  /*10d0*/  F2I.FTZ.U32.TRUNC.NTZ R19, R18 ;  /* 0x0000001200137305 */ /* 0x000064000021f000 */
[----:B0-----:R-:W-:Y:S01]  /*10e0*/  IMAD.MOV.U32 R18, RZ, RZ, RZ ;  /* 0x000000ffff127224 */ /* 0x001fe200078e00ff */
[----:B-1----:R-:W-:-:S05]  /*10f0*/  IADD3 R29, PT, PT, RZ, -R19, RZ ;  /* 0x80000013ff1d7210 */ /* 0x002fca0007ffe0ff */
[----:B------:R-:W-:-:S04]  /*1100*/  IMAD R29, R29, R26, RZ ;  /* 0x0000001a1d1d7224 */ /* 0x000fc800078e02ff */
[----:B------:R-:W-:Y:S01]  /*1110*/  IMAD.HI.U32 R19, R19, R29, R18 ;  /* 0x0000001d13137227 */ /* 0x000fe200078e0012 */
[----:B------:R-:W-:-:S05]  /*1120*/  LOP3.LUT R29, RZ, R17, RZ, 0x33, !PT ;  /* 0x00000011ff1d7212 */ /* 0x000fca00078e33ff */
[----:B------:R-:W-:-:S04]  /*1130*/  IMAD.HI.U32 R19, R19, R28, RZ ;  /* 0x0000001c13137227 */ /* 0x000fc800078e00ff */
[----:B------:R-:W-:-:S04]  /*1140*/  IMAD.MOV R27, RZ, RZ, -R19 ;  /* 0x000000ffff1b7224 */ /* 0x000fc800078e0a13 */
[----:B------:R-:W-:-:S05]  /*1150*/  IMAD R27, R26, R27, R28 ;  /* 0x0000001b1a1b7224 */ /* 0x000fca00078e021c */
[----:B------:R-:W-:-:S13]  /*1160*/  ISETP.GT.U32.AND P6, PT, R26, R27, PT ;  /* 0x0000001b1a00720c */ /* 0x000fda0003fc4070 */
[----:B------:R-:W-:-:S04]  /*1170*/  @!P6 IMAD.IADD R27, R27, 0x1, -R26 ;  /* 0x000000011b1be824 */ /* 0x000fc800078e0a1a */
[----:B------:R-:W-:Y:S01]  /*1180*/  IMAD.IADD R18, R27, 0x1, -R26 ;  /* 0x000000011b127824 */ /* 0x000fe200078e0a1a */
[----:B------:R-:W-:-:S04]  /*1190*/  ISETP.GT.U32.AND P3, PT, R26, R27, PT ;  /* 0x0000001b1a00720c */ /* 0x000fc80003f64070 */
[----:B------:R-:W-:Y:S02]  /*11a0*/  SEL R18, R18, R27, !P3 ;  /* 0x0000001b12127207 */ /* 0x000fe40005800000 */
[----:B------:R-:W-:Y:S02]  /*11b0*/  ISETP.NE.AND P3, PT, R17, RZ, PT ;  /* 0x000000ff1100720c */ /* 0x000fe40003f65270 */
[----:B------:R-:W-:-:S04]  /*11c0*/  @!P4 IADD3 R18, PT, PT, -R18, RZ, RZ ;  /* 0x000000ff1212c210 */ /* 0x000fc80007ffe1ff */
[----:B------:R-:W-:-:S04]  /*11d0*/  SEL R18, R29, R18, !P3 ;  /* 0x000000121d127207 */ /* 0x000fc80005800000 */
[----:B------:R-:W-:-:S13]  /*11e0*/  ISETP.NE.AND P4, PT, R18, RZ, PT ;  /* 0x000000ff1200720c */ /* 0x000fda0003f85270 */
[----:B------:R-:W-:Y:S05]  /*11f0*/  @P4 BRA `(.L_x_23) ;  /* 0x0000000000704947 */ /* 0x000fea0003800000 */
[----:B------:R-:W-:Y:S01]  /*1200*/  ISETP.GE.U32.AND P5, PT, R27, R26, PT ;  /* 0x0000001a1b00720c */ /* 0x000fe20003fa6070 */
[----:B------:R-:W-:Y:S01]  /*1210*/  @!P6 VIADD R19, R19, 0x1 ;  /* 0x000000011313e836 */ /* 0x000fe20000000000 */
[----:B------:R-:W-:Y:S01]  /*1220*/  LOP3.LUT R18, R16, R23, RZ, 0x3c, !PT ;  /* 0x0000001710127212 */ /* 0x000fe200078e3cff */
[----:B------:R-:W0:Y:S01]  /*1230*/  LDCU UR6, c[0x0][0x39c] ;  /* 0x00007380ff0677ac */ /* 0x000e220008000800 */
[----:B------:R-:W-:Y:S02]  /*1240*/  ISETP.GE.U32.AND P4, PT, R24, R21, PT ;  /* 0x000000151800720c */ /* 0x000fe40003f86070 */
[----:B------:R-:W-:Y:S01]  /*1250*/  ISETP.GE.AND P6, PT, R18, RZ, PT ;  /* 0x000000ff1200720c */ /* 0x000fe20003fc6270 */
[----:B------:R-:W-:Y:S01]  /*1260*/  VIADD R18, R25, 0x1 ;  /* 0x0000000119127836 */ /* 0x000fe20000000000 */
[----:B------:R-:W-:Y:S01]  /*1270*/  LOP3.LUT R17, R10, R17, RZ, 0x3c, !PT ;  /* 0x000000110a117212 */ /* 0x000fe200078e3cff */
[----:B------:R-:W1:Y:S04]  /*1280*/  LDCU UR7, c[0x0][0x3a0] ;  /* 0x00007400ff0777ac */ /* 0x000e680008000800 */
[----:B------:R-:W-:Y:S01]  /*1290*/  @P5 VIADD R19, R19, 0x1 ;  /* 0x0000000113135836 */ /* 0x000fe20000000000 */
[----:B------:R-:W-:Y:S01]  /*12a0*/  ISETP.GE.AND P5, PT, R17, RZ, PT ;  /* 0x000000ff1100720c */ /* 0x000fe20003fa6270 */
[----:B------:R-:W2:Y:S01]  /*12b0*/  LDCU UR8, c[0x0][0x3bc] ;  /* 0x00007780ff0877ac */ /* 0x000ea20008000800 */
[----:B------:R-:W-:-:S02]  /*12c0*/  SEL R17, R18, R25, !P1 ;  /* 0x0000001912117207 */ /* 0x000fc40004800000 */
[----:B------:R-:W-:Y:S01]  /*12d0*/  MOV R26, R19 ;  /* 0x00000013001a7202 */ /* 0x000fe20000000f00 */
[----:B------:R-:W3:Y:S01]  /*12e0*/  LDCU UR9, c[0x0][0x3c0] ;  /* 0x00007800ff0977ac */ /* 0x000ee20008000800 */
[----:B------:R-:W4:Y:S01]  /*12f0*/  LDC.64 R18, c[0x0][0x388] ;  /* 0x0000e200ff127b82 */ /* 0x000f220000000a00 */
[----:B------:R-:W-:-:S04]  /*1300*/  @P4 VIADD R17, R17, 0x1 ;  /* 0x0000000111114836 */ /* 0x000fc80000000000 */
[----:B------:R-:W-:Y:S02]  /*1310*/  @!P6 IMAD.MOV R17, RZ, RZ, -R17 ;  /* 0x000000ffff11e224 */ /* 0x000fe400078e0a11 */
[----:B------:R-:W-:-:S03]  /*1320*/  @!P5 IMAD.MOV R26, RZ, RZ, -R26 ;  /* 0x000000ffff1ad224 */ /* 0x000fc600078e0a1a */
[----:B------:R-:W-:Y:S02]  /*1330*/  SEL R28, R22, R17, !P0 ;  /* 0x00000011161c7207 */ /* 0x000fe40004000000 */
[----:B------:R-:W-:-:S03]  /*1340*/  SEL R26, R29, R26, !P3 ;  /* 0x0000001a1d1a7207 */ /* 0x000fc60005800000 */
[----:B0-----:R-:W-:-:S04]  /*1350*/  IMAD R17, R9, UR6, R28 ;  /* 0x0000000609117c24 */ /* 0x001fc8000f8e021c */
[----:B-1----:R-:W-:-:S04]  /*1360*/  IMAD R26, R17, UR7, R26 ;  /* 0x00000007111a7c24 */ /* 0x002fc8000f8e021a */
[----:B--2---:R-:W-:-:S04]  /*1370*/  IMAD R26, R26, UR8, R7 ;  /* 0x000000081a1a7c24 */ /* 0x004fc8000f8e0207 */
[----:B---3--:R-:W-:-:S04]  /*1380*/  IMAD R17, R26, UR9, R5 ;  /* 0x000000091a117c24 */ /* 0x008fc8000f8e0205 */
[----:B----4-:R-:W-:-:S06]  /*1390*/  IMAD.WIDE R18, R17, 0x4, R18 ;  /* 0x0000000411127825 */ /* 0x010fcc00078e0212 */
[----:B------:R-:W2:Y:S02]  /*13a0*/  LDG.E R19, desc[UR4][R18.64] ;  /* 0x0000000412137981 */ /* 0x000ea4000c1e1900 */
[----:B--2---:R-:W-:-:S07]  /*13b0*/  FADD R8, R8, R19 ;  /* 0x0000001308087221 */ /* 0x004fce0000000000 */
.L_x_23:
[----:B------:R-:W-:Y:S05]  /*13c0*/  BSYNC.RECONVERGENT B3 ;  /* 0x0000000000037941 */ /* 0x000fea0003800200 */
.L_x_22:
[----:B------:R-:W-:Y:S01]  /*13d0*/  ISETP.NE.AND P3, PT, R15, 0x1, PT ;  /* 0x000000010f00780c */ /* 0x000fe20003f65270 */
[----:B------:R-:W-:-:S12]  /*13e0*/  VIADD R17, R5, 0x1 ;  /* 0x0000000105117836 */ /* 0x000fd80000000000 */
[----:B------:R-:W-:Y:S05]  /*13f0*/  @!P3 BRA `(.L_x_21) ;  /* 0x0000000400e8b947 */ /* 0x000fea0003800000 */
[----:B------:R-:W-:Y:S01]  /*1400*/  BSSY.RECONVERGENT B3, `(.L_x_24) ;  /* 0x000003c000037945 */ /* 0x000fe20003800200 */
[----:B------:R-:W-:-:S03]  /*1410*/  ISETP.NE.AND P3, PT, R15, 0x2, PT ;  /* 0x000000020f00780c */ /* 0x000fc60003f65270 */
[----:B------:R-:W-:Y:S10]  /*1420*/  @P2 BRA `(.L_x_25) ;  /* 0x0000000000e42947 */ /* 0x000ff40003800000 */
[----:B------:R-:W0:Y:S01]  /*1430*/  LDC R17, c[0x0][0x3b8] ;  /* 0x0000ee00ff117b82 */ /* 0x000e220000000800 */
[----:B------:R-:W-:Y:S01]  /*1440*/  IMAD.MOV.U32 R18, RZ, RZ, RZ ;  /* 0x000000ffff127224 */ /* 0x000fe200078e00ff */
[----:B------:R-:W-:Y:S02]  /*1450*/  IABS R30, R14 ;  /* 0x0000000e001e7213 */ /* 0x000fe40000000000 */
[----:B------:R-:W-:Y:S02]  /*1460*/  ISETP.GE.AND P4, PT, R14, RZ, PT ;  /* 0x000000ff0e00720c */ /* 0x000fe40003f86270 */
[----:B0-----:R-:W-:-:S04]  /*1470*/  IABS R26, R17 ;  /* 0x00000011001a7213 */ /* 0x001fc80000000000 */
[----:B------:R-:W0:Y:S08]  /*1480*/  I2F.RP R27, R26 ;  /* 0x0000001a001b7306 */ /* 0x000e300000209400 */
[----:B0-----:R-:W0:Y:S02]  /*1490*/  MUFU.RCP R27, R27 ;  /* 0x0000001b001b7308 */ /* 0x001e240000001000 */
[----:B0-----:R-:W-:-:S06]  /*14a0*/  VIADD R28, R27, 0xffffffe ;  /* 0x0ffffffe1b1c7836 */ /* 0x001fcc0000000000 */
[----:B------:R-:W0:Y:S02]  /*14b0*/  F2I.FTZ.U32.TRUNC.NTZ R19, R28 ;  /* 0x0000001c00137305 */ /* 0x000e24000021f000 */
[----:B0-----:R-:W-:-:S05]  /*14c0*/  IADD3 R29, PT, PT, RZ, -R19, RZ ;  /* 0x80000013ff1d7210 */ /* 0x001fca0007ffe0ff */
[----:B------:R-:W-:-:S04]  /*14d0*/  IMAD R29, R29, R26, RZ ;  /* 0x0000001a1d1d7224 */ /* 0x000fc800078e02ff */
[----:B------:R-:W-:-:S04]  /*14e0*/  IMAD.HI.U32 R18, R19, R29, R18 ;  /* 0x0000001d13127227 */ /* 0x000fc800078e0012 */
[----:B------:R-:W-:-:S04]  /*14f0*/  IMAD.MOV.U32 R19, RZ, RZ, R30 ;  /* 0x000000ffff137224 */ /* 0x000fc800078e001e */
[----:B------:R-:W-:-:S04]  /*1500*/  IMAD.HI.U32 R18, R18, R19, RZ ;  /* 0x0000001312127227 */ /* 0x000fc800078e00ff */
[----:B------:R-:W-:-:S04]  /*1510*/  IMAD.MOV R27, RZ, RZ, -R18 ;  /* 0x000000ffff1b7224 */ /* 0x000fc800078e0a12 */
[----:B------:R-:W-:Y:S01]  /*1520*/  IMAD R19, R26, R27, R19 ;  /* 0x0000001b1a137224 */ /* 0x000fe200078e0213 */
[----:B------:R-:W-:-:S04]  /*1530*/  LOP3.LUT R27, RZ, R17, RZ, 0x33, !PT ;  /* 0x00000011ff1b7212 */ /* 0x000fc800078e33ff */
[----:B------:R-:W-:-:S13]  /*1540*/  ISETP.GT.U32.AND P6, PT, R26, R19, PT ;  /* 0x000000131a00720c */ /* 0x000fda0003fc4070 */
[----:B------:R-:W-:-:S05]  /*1550*/  @!P6 IMAD.IADD R19, R19, 0x1, -R26 ;  /* 0x000000011313e824 */ /* 0x000fca00078e0a1a */
[----:B------:R-:W-:Y:S02]  /*1560*/  ISETP.GT.U32.AND P2, PT, R26, R19, PT ;  /* 0x000000131a00720c */ /* 0x000fe40003f44070 */
[----:B------:R-:W-:-:S04]  /*1570*/  IADD3 R28, PT, PT, R19, -R26, RZ ;  /* 0x8000001a131c7210 */ /* 0x000fc80007ffe0ff */
[----:B------:R-:W-:Y:S02]  /*1580*/  SEL R28, R28, R19, !P2 ;  /* 0x000000131c1c7207 */ /* 0x000fe40005000000 */
[----:B------:R-:W-:-:S03]  /*1590*/  ISETP.NE.AND P2, PT, R17, RZ, PT ;  /* 0x000000ff1100720c */ /* 0x000fc60003f45270 */
[----:B------:R-:W-:-:S05]  /*15a0*/  @!P4 IMAD.MOV R28, RZ, RZ, -R28 ;  /* 0x000000ffff1cc224 */ /* 0x000fca00078e0a1c */
[----:B------:R-:W-:-:S04]  /*15b0*/  SEL R28, R27, R28, !P2 ;  /* 0x0000001c1b1c7207 */ /* 0x000fc80005000000 */
[----:B------:R-:W-:-:S13]  /*15c0*/  ISETP.NE.AND P4, PT, R28, RZ, PT ;  /* 0x000000ff1c00720c */ /* 0x000fda0003f85270 */
[----:B------:R-:W-:Y:S05]  /*15d0*/  @P4 BRA `(.L_x_25) ;  /* 0x0000000000784947 */ /* 0x000fea0003800000 */
[----:B------:R-:W-:Y:S01]  /*15e0*/  ISETP.GE.U32.AND P5, PT, R19, R26, PT ;  /* 0x0000001a1300720c */ /* 0x000fe20003fa6070 */
[----:B------:R-:W-:Y:S01]  /*15f0*/  @!P6 VIADD R18, R18, 0x1 ;  /* 0x000000011212e836 */ /* 0x000fe20000000000 */
[----:B------:R-:W-:Y:S01]  /*1600*/  ISETP.GE.U32.AND P4, PT, R24, R21, PT ;  /* 0x000000151800720c */ /* 0x000fe20003f86070 */
[----:B------:R-:W-:Y:S01]  /*1610*/  VIADD R26, R25, 0x1 ;  /* 0x00000001191a7836 */ /* 0x000fe20000000000 */
[----:B------:R-:W-:Y:S01]  /*1620*/  LOP3.LUT R19, R16, R23, RZ, 0x3c, !PT ;  /* 0x0000001710137212 */ /* 0x000fe200078e3cff */
[----:B------:R-:W0:Y:S01]  /*1630*/  LDCU UR6, c[0x0][0x39c] ;  /* 0x00007380ff0677ac */ /* 0x000e220008000800 */
[----:B------:R-:W-:Y:S02]  /*1640*/  LOP3.LUT R17, R14, R17, RZ, 0x3c, !PT ;  /* 0x000000110e117212 */ /* 0x000fe400078e3cff */
[----:B------:R-:W-:Y:S01]  /*1650*/  ISETP.GE.AND P6, PT, R19, RZ, PT ;  /* 0x000000ff1300720c */ /* 0x000fe20003fc6270 */
[----:B------:R-:W1:Y:S04]  /*1660*/  LDCU UR7, c[0x0][0x3a0] ;  /* 0x00007400ff0777ac */ /* 0x000e680008000800 */
[----:B------:R-:W-:Y:S01]  /*1670*/  @P5 VIADD R18, R18, 0x1 ;  /* 0x0000000112125836 */ /* 0x000fe20000000000 */
[----:B------:R-:W-:Y:S01]  /*1680*/  ISETP.GE.AND P5, PT, R17, RZ, PT ;  /* 0x000000ff1100720c */ /* 0x000fe20003fa6270 */
[----:B------:R-:W2:Y:S01]  /*1690*/  LDCU UR8, c[0x0][0x3bc] ;  /* 0x00007780ff0877ac */ /* 0x000ea20008000800 */
[----:B------:R-:W-:Y:S01]  /*16a0*/  SEL R17, R26, R25, !P1 ;  /* 0x000000191a117207 */ /* 0x000fe20004800000 */
[----:B------:R-:W3:Y:S03]  /*16b0*/  LDCU UR9, c[0x0][0x3c0] ;  /* 0x00007800ff0977ac */ /* 0x000ee60008000800 */
[----:B------:R-:W-:-:S05]  /*16c0*/  @P4 IADD3 R17, PT, PT, R17, 0x1, RZ ;  /* 0x0000000111114810 */ /* 0x000fca0007ffe0ff */
[----:B------:R-:W-:Y:S02]  /*16d0*/  @!P6 IMAD.MOV R17, RZ, RZ, -R17 ;  /* 0x000000ffff11e224 */ /* 0x000fe400078e0a11 */
[----:B------:R-:W-:-:S03]  /*16e0*/  @!P5 IMAD.MOV R18, RZ, RZ, -R18 ;  /* 0x000000ffff12d224 */ /* 0x000fc600078e0a12 */
[----:B------:R-:W-:Y:S02]  /*16f0*/  SEL R26, R22, R17, !P0 ;  /* 0x00000011161a7207 */ /* 0x000fe40004000000 */
[----:B------:R-:W-:-:S03]  /*1700*/  SEL R18, R27, R18, !P2 ;  /* 0x000000121b127207 */ /* 0x000fc60005000000 */
[----:B0-----:R-:W-:-:S04]  /*1710*/  IMAD R17, R9, UR6, R26 ;  /* 0x0000000609117c24 */ /* 0x001fc8000f8e021a */
[----:B-1----:R-:W-:Y:S01]  /*1720*/  IMAD R18, R17, UR7, R18 ;  /* 0x0000000711127c24 */ /* 0x002fe2000f8e0212 */
[----:B------:R-:W0:Y:S03]  /*1730*/  LDCU.64 UR6, c[0x0][0x388] ;  /* 0x00007100ff0677ac */ /* 0x000e260008000a00 */
[----:B--2---:R-:W-:-:S04]  /*1740*/  IMAD R18, R18, UR8, R7 ;  /* 0x0000000812127c24 */ /* 0x004fc8000f8e0207 */
[----:B---3--:R-:W-:-:S05]  /*1750*/  IMAD R18, R18, UR9, RZ ;  /* 0x0000000912127c24 */ /* 0x008fca000f8e02ff */
[----:B------:R-:W-:-:S04]  /*1760*/  IADD3 R17, P2, PT, R18, R5, RZ ;  /* 0x0000000512117210 */ /* 0x000fc80007f5e0ff */
[----:B------:R-:W-:Y:S02]  /*1770*/  LEA.HI.X.SX32 R26, R18, R13, 0x1, P2 ;  /* 0x0000000d121a7211 */ /* 0x000fe400010f0eff */
[----:B0-----:R-:W-:-:S04]  /*1780*/  LEA R18, P2, R17, UR6, 0x2 ;  /* 0x0000000611127c11 */ /* 0x001fc8000f8410ff */
[----:B------:R-:W-:-:S06]  /*1790*/  LEA.HI.X R19, R17, UR7, R26, 0x2, P2 ;  /* 0x0000000711137c11 */ /* 0x000fcc00090f141a */
[----:B------:R-:W2:Y:S02]  /*17a0*/  LDG.E R19, desc[UR4][R18.64+0x4] ;  /* 0x0000040412137981 */ /* 0x000ea4000c1e1900 */
[----:B--2---:R-:W-:-:S07]  /*17b0*/  FADD R8, R8, R19 ;  /* 0x0000001308087221 */ /* 0x004fce0000000000 */
.L_x_25:
[----:B------:R-:W-:Y:S05]  /*17c0*/  BSYNC.RECONVERGENT B3 ;  /* 0x0000000000037941 */ /* 0x000fea0003800200 */
.L_x_24:
[----:B------:R-:W-:Y:S01]  /*17d0*/  ISETP.NE.OR P2, PT, R20, RZ, !P3 ;  /* 0x000000ff1400720c */ /* 0x000fe20005f45670 */
[----:B------:R-:W-:-:S05]  /*17e0*/  VIADD R17, R5, 0x2 ;  /* 0x0000000205117836 */ /* 0x000fca0000000000 */
[----:B------:R-:W-:-:S07]  /*17f0*/  SEL R17, R17, R12, !P3 ;  /* 0x0000000c11117207 */ /* 0x000fce0005800000 */
        /* <DEDUP_REMOVED lines=10> */
[----:B------:R-:W-:Y:S02]  /*18a0*/  IMAD R29, R18, R27, RZ ;  /* 0x0000001b121d7224 */ /* 0x000fe400078e02ff */
[----:B------:R-:W-:-:S04]  /*18b0*/  IMAD.MOV.U32 R18, RZ, RZ, RZ ;  /* 0x000000ffff127224 */ /* 0x000fc800078e00ff */
        /* <DEDUP_REMOVED lines=13> */
[----:B------:R-:W-:Y:S01]  /*1990*/  ISETP.NE.AND P4, PT, R17, RZ, PT ;  /* 0x000000ff1100720c */ /* 0x000fe20003f85270 */
[----:B------:R-:W-:-:S12]  /*19a0*/  IMAD.MOV.U32 R17, RZ, RZ, R12 ;  /* 0x000000ffff117224 */ /* 0x000fd800078e000c */
[----:B------:R-:W-:Y:S05]  /*19b0*/  @P4 BRA `(.L_x_21) ;  /* 0x0000000000784947 */ /* 0x000fea0003800000 */
[----:B------:R-:W-:Y:S01]  /*19c0*/  ISETP.GE.U32.AND P6, PT, R24, R21, PT ;  /* 0x000000151800720c */ /* 0x000fe20003fc6070 */
[----:B------:R-:W-:Y:S01]  /*19d0*/  @!P1 VIADD R25, R25, 0x1 ;  /* 0x0000000119199836 */ /* 0x000fe20000000000 */
[----:B------:R-:W-:Y:S01]  /*19e0*/  LOP3.LUT R23, R16, R23, RZ, 0x3c, !PT ;  /* 0x0000001710177212 */ /* 0x000fe200078e3cff */
[----:B------:R-:W0:Y:S01]  /*19f0*/  LDCU UR6, c[0x0][0x39c] ;  /* 0x00007380ff0677ac */ /* 0x000e220008000800 */
[----:B------:R-:W-:Y:S01]  /*1a00*/  ISETP.GE.U32.AND P5, PT, R28, R27, PT ;  /* 0x0000001b1c00720c */ /* 0x000fe20003fa6070 */
[----:B------:R-:W-:Y:S01]  /*1a10*/  @!P2 VIADD R18, R18, 0x1 ;  /* 0x000000011212a836 */ /* 0x000fe20000000000 */
[----:B------:R-:W-:Y:S01]  /*1a20*/  ISETP.GE.AND P4, PT, R23, RZ, PT ;  /* 0x000000ff1700720c */ /* 0x000fe20003f86270 */
[----:B------:R-:W1:Y:S01]  /*1a30*/  LDCU UR7, c[0x0][0x3a0] ;  /* 0x00007400ff0777ac */ /* 0x000e620008000800 */
[----:B------:R-:W-:Y:S01]  /*1a40*/  LOP3.LUT R26, R11, R26, RZ, 0x3c, !PT ;  /* 0x0000001a0b1a7212 */ /* 0x000fe200078e3cff */
[----:B------:R-:W2:Y:S03]  /*1a50*/  LDCU UR8, c[0x0][0x3bc] ;  /* 0x00007780ff0877ac */ /* 0x000ea60008000800 */
[----:B------:R-:W-:Y:S01]  /*1a60*/  ISETP.GE.AND P1, PT, R26, RZ, PT ;  /* 0x000000ff1a00720c */ /* 0x000fe20003f26270 */
[----:B------:R-:W-:Y:S01]  /*1a70*/  @P6 VIADD R25, R25, 0x1 ;  /* 0x0000000119196836 */ /* 0x000fe20000000000 */
[----:B------:R-:W3:Y:S03]  /*1a80*/  LDCU UR9, c[0x0][0x3c0] ;  /* 0x00007800ff0977ac */ /* 0x000ee60008000800 */
[----:B------:R-:W-:-:S02]  /*1a90*/  @P5 IADD3 R18, PT, PT, R18, 0x1, RZ ;  /* 0x0000000112125810 */ /* 0x000fc40007ffe0ff */
[----:B------:R-:W-:-:S05]  /*1aa0*/  @!P4 IMAD.MOV R25, RZ, RZ, -R25 ;  /* 0x000000ffff19c224 */ /* 0x000fca00078e0a19 */
[----:B------:R-:W-:Y:S01]  /*1ab0*/  SEL R22, R22, R25, !P0 ;  /* 0x0000001916167207 */ /* 0x000fe20004000000 */
[----:B------:R-:W-:-:S04]  /*1ac0*/  @!P1 IMAD.MOV R18, RZ, RZ, -R18 ;  /* 0x000000ffff129224 */ /* 0x000fc800078e0a12 */
[----:B0-----:R-:W-:Y:S01]  /*1ad0*/  IMAD R17, R9, UR6, R22 ;  /* 0x0000000609117c24 */ /* 0x001fe2000f8e0216 */
[----:B------:R-:W-:-:S05]  /*1ae0*/  SEL R18, R19, R18, !P3 ;  /* 0x0000001213127207 */ /* 0x000fca0005800000 */
        /* <DEDUP_REMOVED lines=8> */
[----:B------:R-:W2:Y:S01]  /*1b70*/  LDG.E R19, desc[UR4][R18.64+0x8] ;  /* 0x0000080412137981 */ /* 0x000ea2000c1e1900 */
[----:B------:R-:W-:Y:S02]  /*1b80*/  IMAD.MOV.U32 R17, RZ, RZ, R12 ;  /* 0x000000ffff117224 */ /* 0x000fe400078e000c */
[----:B--2---:R-:W-:-:S07]  /*1b90*/  FADD R8, R8, R19 ;  /* 0x0000001308087221 */ /* 0x004fce0000000000 */
.L_x_21:
[----:B------:R-:W-:Y:S05]  /*1ba0*/  BSYNC.RECONVERGENT B0 ;  /* 0x0000000000007941 */ /* 0x000fea0003800200 */
.L_x_20:
[----:B------:R-:W-:-:S05]  /*1bb0*/  IMAD.IADD R18, R5, 0x1, -R6 ;  /* 0x0000000105127824 */ /* 0x000fca00078e0a06 */
[----:B------:R-:W-:-:S13]  /*1bc0*/  ISETP.GT.U32.AND P0, PT, R18, -0x4, PT ;  /* 0xfffffffc1200780c */ /* 0x000fda0003f04070 */
[----:B------:R-:W-:Y:S05]  /*1bd0*/  @P0 BRA `(.L_x_19) ;  /* 0x0000001400080947 */ /* 0x000fea0003800000 */
[----:B------:R-:W0:Y:S01]  /*1be0*/  LDC R28, c[0x0][0x3b0] ;  /* 0x0000ec00ff1c7b82 */ /* 0x000e220000000800 */
[C---:B------:R-:W-:Y:S01]  /*1bf0*/  IADD3 R22, PT, PT, -R17.reuse, -0x3, RZ ;  /* 0xfffffffd11167810 */ /* 0x040fe20007ffe1ff */
[C---:B------:R-:W-:Y:S01]  /*1c00*/  IMAD.IADD R23, R17.reuse, 0x1, -R6 ;  /* 0x0000000111177824 */ /* 0x040fe200078e0a06 */
[C---:B------:R-:W-:Y:S02]  /*1c10*/  IADD3 R18, PT, PT, -R17.reuse, -0x2, RZ ;  /* 0xfffffffe11127810 */ /* 0x040fe40007ffe1ff */
[C---:B------:R-:W-:Y:S02]  /*1c20*/  IADD3 R26, PT, PT, -R17.reuse, RZ, RZ ;  /* 0x000000ff111a7210 */ /* 0x040fe40007ffe1ff */
[----:B------:R-:W-:Y:S01]  /*1c30*/  ISETP.NE.AND P0, PT, R20, RZ, PT ;  /* 0x000000ff1400720c */ /* 0x000fe20003f05270 */
[----:B0-----:R-:W-:Y:S02]  /*1c40*/  IMAD R24, R17, R28, R28 ;  /* 0x0000001c11187224 */ /* 0x001fe400078e021c */
[----:B------:R-:W-:-:S02]  /*1c50*/  IMAD R21, R28, R22, R3 ;  /* 0x000000161c157224 */ /* 0x000fc400078e0203 */
[C-C-:B------:R-:W-:Y:S02]  /*1c60*/  IMAD R20, R28.reuse, R18, R3.reuse ;  /* 0x000000121c147224 */ /* 0x140fe400078e0203 */
[----:B------:R-:W-:Y:S02]  /*1c70*/  IMAD R22, R28, R26, R3 ;  /* 0x0000001a1c167224 */ /* 0x000fe400078e0203 */
[----:B------:R-:W-:-:S07]  /*1c80*/  IMAD.IADD R24, R3, 0x1, -R24 ;  /* 0x0000000103187824 */ /* 0x000fce00078e0a18 */
.L_x_34:
[----:B------:R-:W-:Y:S04]  /*1c90*/  BSSY.RECONVERGENT B0, `(.L_x_26) ;  /* 0x0000048000007945 */ /* 0x000fe80003800200 */
[----:B------:R-:W-:Y:S05]  /*1ca0*/  @P0 BRA `(.L_x_27) ;  /* 0x0000000400180947 */ /* 0x000fea0003800000 */
[----:B------:R-:W0:Y:S01]  /*1cb0*/  LDC R25, c[0x0][0x3b8] ;  /* 0x0000ee00ff197b82 */ /* 0x000e220000000800 */
[----:B------:R-:W-:Y:S01]  /*1cc0*/  HFMA2 R18, -RZ, RZ, 0, 0 ;  /* 0x00000000ff127431 */ /* 0x000fe200000001ff */
[----:B------:R-:W-:Y:S02]  /*1cd0*/  IABS R31, R22 ;  /* 0x00000016001f7213 */ /* 0x000fe40000000000 */
[----:B------:R-:W-:Y:S02]  /*1ce0*/  ISETP.GE.AND P3, PT, R22, RZ, PT ;  /* 0x000000ff1600720c */ /* 0x000fe40003f66270 */
[----:B0-----:R-:W-:-:S04]  /*1cf0*/  IABS R26, R25 ;  /* 0x00000019001a7213 */ /* 0x001fc80000000000 */
[----:B------:R-:W0:Y:S08]  /*1d00*/  I2F.RP R27, R26 ;  /* 0x0000001a001b7306 */ /* 0x000e300000209400 */
[----:B0-----:R-:W0:Y:S02]  /*1d10*/  MUFU.RCP R27, R27 ;  /* 0x0000001b001b7308 */ /* 0x001e240000001000 */
[----:B0-----:R-:W-:Y:S01]  /*1d20*/  VIADD R19, R27, 0xffffffe ;  /* 0x0ffffffe1b137836 */ /* 0x001fe20000000000 */
[----:B------:R-:W-:-:S05]  /*1d30*/  LOP3.LUT R27, RZ, R25, RZ, 0x33, !PT ;  /* 0x00000019ff1b7212 */ /* 0x000fca00078e33ff */
[----:B------:R-:W0:Y:S02]  /*1d40*/  F2I.FTZ.U32.TRUNC.NTZ R19, R19 ;  /* 0x0000001300137305 */ /* 0x000e24000021f000 */
[----:B0-----:R-:W-:-:S04]  /*1d50*/  IMAD.MOV R29, RZ, RZ, -R19 ;  /* 0x000000ffff1d7224 */ /* 0x001fc800078e0a13 */
[----:B------:R-:W-:-:S04]  /*1d60*/  IMAD R29, R29, R26, RZ ;  /* 0x0000001a1d1d7224 */ /* 0x000fc800078e02ff */
[----:B------:R-:W-:-:S06]  /*1d70*/  IMAD.HI.U32 R18, R19, R29, R18 ;  /* 0x0000001d13127227 */ /* 0x000fcc00078e0012 */
        /* <DEDUP_REMOVED lines=8> */
[----:B------:R-:W-:-:S03]  /*1e00*/  ISETP.NE.AND P2, PT, R25, RZ, PT ;  /* 0x000000ff1900720c */ /* 0x000fc60003f45270 */
[----:B------:R-:W-:-:S05]  /*1e10*/  @!P3 IMAD.MOV R18, RZ, RZ, -R18 ;  /* 0x000000ffff12b224 */ /* 0x000fca00078e0a12 */
[----:B------:R-:W-:-:S04]  /*1e20*/  SEL R18, R27, R18, !P2 ;  /* 0x000000121b127207 */ /* 0x000fc80005000000 */
[----:B------:R-:W-:-:S13]  /*1e30*/  ISETP.NE.AND P3, PT, R18, RZ, PT ;  /* 0x000000ff1200720c */ /* 0x000fda0003f65270 */
[----:B------:R-:W-:Y:S05]  /*1e40*/  @P3 BRA `(.L_x_27) ;  /* 0x0000000000b03947 */ /* 0x000fea0003800000 */
[----:B------:R-:W0:Y:S01]  /*1e50*/  LDC R29, c[0x0][0x3b4] ;  /* 0x0000ed00ff1d7b82 */ /* 0x000e220000000800 */
[----:B------:R-:W-:Y:S01]  /*1e60*/  ISETP.GE.U32.AND P4, PT, R31, R26, PT ;  /* 0x0000001a1f00720c */ /* 0x000fe20003f86070 */
[----:B------:R-:W-:Y:S01]  /*1e70*/  @!P1 VIADD R28, R28, 0x1 ;  /* 0x000000011c1c9836 */ /* 0x000fe20000000000 */
[----:B------:R-:W-:Y:S01]  /*1e80*/  LOP3.LUT R25, R22, R25, RZ, 0x3c, !PT ;  /* 0x0000001916197212 */ /* 0x000fe200078e3cff */
[----:B------:R-:W1:Y:S03]  /*1e90*/  LDCU UR6, c[0x0][0x39c] ;  /* 0x00007380ff0677ac */ /* 0x000e660008000800 */
[----:B------:R-:W-:Y:S01]  /*1ea0*/  ISETP.GE.AND P1, PT, R25, RZ, PT ;  /* 0x000000ff1900720c */ /* 0x000fe20003f26270 */
[----:B------:R-:W2:Y:S01]  /*1eb0*/  LDCU UR7, c[0x0][0x3a0] ;  /* 0x00007400ff0777ac */ /* 0x000ea20008000800 */
[----:B------:R-:W3:Y:S05]  /*1ec0*/  LDCU UR8, c[0x0][0x3bc] ;  /* 0x00007780ff0877ac */ /* 0x000eea0008000800 */
[----:B------:R-:W-:Y:S01]  /*1ed0*/  @P4 VIADD R28, R28, 0x1 ;  /* 0x000000011c1c4836 */ /* 0x000fe20000000000 */
[----:B------:R-:W4:Y:S05]  /*1ee0*/  LDCU UR9, c[0x0][0x3c0] ;  /* 0x00007800ff0977ac */ /* 0x000f2a0008000800 */
[----:B------:R-:W-:Y:S01]  /*1ef0*/  @!P1 IMAD.MOV R28, RZ, RZ, -R28 ;  /* 0x000000ffff1c9224 */ /* 0x000fe200078e0a1c */
[----:B0-----:R-:W-:-:S04]  /*1f00*/  IABS R30, R29 ;  /* 0x0000001d001e7213 */ /* 0x001fc80000000000 */
[----:B------:R-:W-:Y:S01]  /*1f10*/  SEL R27, R27, R28, !P2 ;  /* 0x0000001c1b1b7207 */ /* 0x000fe20005000000 */
[----:B------:R-:W0:Y:S08]  /*1f20*/  I2F.RP R32, R30 ;  /* 0x0000001e00207306 */ /* 0x000e300000209400 */
[----:B0-----:R-:W0:Y:S02]  /*1f30*/  MUFU.RCP R32, R32 ;  /* 0x0000002000207308 */ /* 0x001e240000001000 */
[----:B0-----:R-:W-:-:S06]  /*1f40*/  IADD3 R18, PT, PT, R32, 0xffffffe, RZ ;  /* 0x0ffffffe20127810 */ /* 0x001fcc0007ffe0ff */
[----:B------:R0:W5:Y:S02]  /*1f50*/  F2I.FTZ.U32.TRUNC.NTZ R19, R18 ;  /* 0x0000001200137305 */ /* 0x000164000021f000 */
[----:B0-----:R-:W-:Y:S02]  /*1f60*/  IMAD.MOV.U32 R18, RZ, RZ, RZ ;  /* 0x000000ffff127224 */ /* 0x001fe400078e00ff */
[----:B-----5:R-:W-:-:S04]  /*1f70*/  IMAD.MOV R33, RZ, RZ, -R19 ;  /* 0x000000ffff217224 */ /* 0x020fc800078e0a13 */
[----:B------:R-:W-:-:S04]  /*1f80*/  IMAD R33, R33, R30, RZ ;  /* 0x0000001e21217224 */ /* 0x000fc800078e02ff */
[----:B------:R-:W-:Y:S01]  /*1f90*/  IMAD.HI.U32 R33, R19, R33, R18 ;  /* 0x0000002113217227 */ /* 0x000fe200078e0012 */
[----:B------:R-:W-:Y:S02]  /*1fa0*/  IABS R19, R16 ;  /* 0x0000001000137213 */ /* 0x000fe40000000000 */
[----:B------:R-:W-:-:S03]  /*1fb0*/  LOP3.LUT R18, R16, R29, RZ, 0x3c, !PT ;  /* 0x0000001d10127212 */ /* 0x000fc600078e3cff */
[----:B------:R-:W-:Y:S01]  /*1fc0*/  IMAD.HI.U32 R33, R33, R19, RZ ;  /* 0x0000001321217227 */ /* 0x000fe200078e00ff */
[----:B------:R-:W-:-:S03]  /*1fd0*/  ISETP.GE.AND P5, PT, R18, RZ, PT ;  /* 0x000000ff1200720c */ /* 0x000fc60003fa6270 */
[----:B------:R-:W-:-:S04]  /*1fe0*/  IMAD.MOV R32, RZ, RZ, -R33 ;  /* 0x000000ffff207224 */ /* 0x000fc800078e0a21 */
[----:B------:R-:W-:-:S05]  /*1ff0*/  IMAD R19, R30, R32, R19 ;  /* 0x000000201e137224 */ /* 0x000fca00078e0213 */
[----:B------:R-:W-:-:S13]  /*2000*/  ISETP.GT.U32.AND P6, PT, R30, R19, PT ;  /* 0x000000131e00720c */ /* 0x000fda0003fc4070 */
[----:B------:R-:W-:Y:S01]  /*2010*/  @!P6 IMAD.IADD R19, R19, 0x1, -R30 ;  /* 0x000000011313e824 */ /* 0x000fe200078e0a1e */
[----:B------:R-:W-:Y:S02]  /*2020*/  @!P6 IADD3 R33, PT, PT, R33, 0x1, RZ ;  /* 0x000000012121e810 */ /* 0x000fe40007ffe0ff */
[----:B------:R-:W-:Y:S02]  /*2030*/  ISETP.NE.AND P6, PT, R29, RZ, PT ;  /* 0x000000ff1d00720c */ /* 0x000fe40003fc5270 */
[----:B------:R-:W-:Y:S02]  /*2040*/  ISETP.GE.U32.AND P3, PT, R19, R30, PT ;  /* 0x0000001e1300720c */ /* 0x000fe40003f66070 */
[----:B------:R-:W0:Y:S11]  /*2050*/  LDC.64 R18, c[0x0][0x388] ;  /* 0x0000e200ff127b82 */ /* 0x000e360000000a00 */
[----:B------:R-:W-:-:S04]  /*2060*/  @P3 VIADD R33, R33, 0x1 ;  /* 0x0000000121213836 */ /* 0x000fc80000000000 */
[----:B------:R-:W-:-:S05]  /*2070*/  IMAD.MOV.U32 R26, RZ, RZ, R33 ;  /* 0x000000ffff1a7224 */ /* 0x000fca00078e0021 */
[----:B------:R-:W-:Y:S02]  /*2080*/  @!P5 IADD3 R26, PT, PT, -R26, RZ, RZ ;  /* 0x000000ff1a1ad210 */ /* 0x000fe40007ffe1ff */
[----:B------:R-:W-:-:S05]  /*2090*/  @!P6 LOP3.LUT R26, RZ, R29, RZ, 0x33, !PT ;  /* 0x0000001dff1ae212 */ /* 0x000fca00078e33ff */
[----:B-1----:R-:W-:-:S04]  /*20a0*/  IMAD R26, R9, UR6, R26 ;  /* 0x00000006091a7c24 */ /* 0x002fc8000f8e021a */
[----:B--2---:R-:W-:-:S04]  /*20b0*/  IMAD R26, R26, UR7, R27 ;  /* 0x000000071a1a7c24 */ /* 0x004fc8000f8e021b */
[----:B---3--:R-:W-:-:S04]  /*20c0*/  IMAD R26, R26, UR8, R7 ;  /* 0x000000081a1a7c24 */ /* 0x008fc8000f8e0207 */
[----:B----4-:R-:W-:-:S04]  /*20d0*/  IMAD R25, R26, UR9, R17 ;  /* 0x000000091a197c24 */ /* 0x010fc8000f8e0211 */
[----:B0-----:R-:W-:-:S06]  /*20e0*/  IMAD.WIDE R18, R25, 0x4, R18 ;  /* 0x0000000419127825 */ /* 0x001fcc00078e0212 */
[----:B------:R-:W2:Y:S02]  /*20f0*/  LDG.E R19, desc[UR4][R18.64] ;  /* 0x0000000412137981 */ /* 0x000ea4000c1e1900 */
[----:B--2---:R-:W-:-:S07]  /*2100*/  FADD R8, R8, R19 ;  /* 0x0000001308087221 */ /* 0x004fce0000000000 */
.L_x_27:
[----:B------:R-:W-:Y:S05]  /*2110*/  BSYNC.RECONVERGENT B0 ;  /* 0x0000000000007941 */ /* 0x000fea0003800200 */
.L_x_26:
[----:B------:R-:W-:Y:S04]  /*2120*/  BSSY.RECONVERGENT B0, `(.L_x_28) ;  /* 0x000004b000007945 */ /* 0x000fe80003800200 */
[----:B------:R-:W-:Y:S05]  /*2130*/  @P0 BRA `(.L_x_29) ;  /* 0x0000000400240947 */ /* 0x000fea0003800000 */
[----:B------:R-:W0:Y:S01]  /*2140*/  LDC R25, c[0x0][0x3b8] ;  /* 0x0000ee00ff197b82 */ /* 0x000e220000000800 */
[----:B------:R-:W-:Y:S01]  /*2150*/  IMAD.MOV.U32 R18, RZ, RZ, RZ ;  /* 0x000000ffff127224 */ /* 0x000fe200078e00ff */
        /* <DEDUP_REMOVED lines=11> */
[----:B------:R-:W-:-:S05]  /*2210*/  IMAD.HI.U32 R27, R18, R31, RZ ;  /* 0x0000001f121b7227 */ /* 0x000fca00078e00ff */
[----:B------:R-:W-:-:S05]  /*2220*/  IADD3 R18, PT, PT, -R27, RZ, RZ ;  /* 0x000000ff1b127210 */ /* 0x000fca0007ffe1ff */
        /* <DEDUP_REMOVED lines=13> */
[----:B------:R-:W1:Y:S01]  /*2300*/  LDCU UR6, c[0x0][0x39c] ;  /* 0x00007380ff0677ac */ /* 0x000e620008000800 */
[----:B------:R-:W-:Y:S02]  /*2310*/  LOP3.LUT R25, R24, R25, RZ, 0x3c, !PT ;  /* 0x0000001918197212 */ /* 0x000fe400078e3cff */
[----:B------:R-:W-:Y:S01]  /*2320*/  @!P1 IADD3 R27, PT, PT, R27, 0x1, RZ ;  /* 0x000000011b1b9810 */ /* 0x000fe20007ffe0ff */
[----:B------:R-:W2:Y:S01]  /*2330*/  LDCU UR7, c[0x0][0x3a0] ;  /* 0x00007400ff0777ac */ /* 0x000ea20008000800 */
[----:B------:R-:W-:Y:S01]  /*2340*/  ISETP.GE.AND P1, PT, R25, RZ, PT ;  /* 0x000000ff1900720c */ /* 0x000fe20003f26270 */
[----:B------:R-:W3:Y:S06]  /*2350*/  LDCU UR8, c[0x0][0x3bc] ;  /* 0x00007780ff0877ac */ /* 0x000eec0008000800 */
[----:B------:R-:W-:Y:S01]  /*2360*/  @P4 VIADD R27, R27, 0x1 ;  /* 0x000000011b1b4836 */ /* 0x000fe20000000000 */
[----:B------:R-:W4:Y:S05]  /*2370*/  LDCU UR9, c[0x0][0x3c0] ;  /* 0x00007800ff0977ac */ /* 0x000f2a0008000800 */
[----:B------:R-:W-:Y:S01]  /*2380*/  @!P1 IMAD.MOV R27, RZ, RZ, -R27 ;  /* 0x000000ffff1b9224 */ /* 0x000fe200078e0a1b */
[----:B0-----:R-:W-:-:S04]  /*2390*/  IABS R30, R29 ;  /* 0x0000001d001e7213 */ /* 0x001fc80000000000 */
[----:B------:R-:W-:Y:S01]  /*23a0*/  SEL R27, R28, R27, !P2 ;  /* 0x0000001b1c1b7207 */ /* 0x000fe20005000000 */
[----:B------:R-:W0:Y:S08]  /*23b0*/  I2F.RP R32, R30 ;  /* 0x0000001e00207306 */ /* 0x000e300000209400 */
[----:B0-----:R-:W0:Y:S02]  /*23c0*/  MUFU.RCP R32, R32 ;  /* 0x0000002000207308 */ /* 0x001e240000001000 */
[----:B0-----:R-:W-:-:S06]  /*23d0*/  VIADD R18, R32, 0xffffffe ;  /* 0x0ffffffe20127836 */ /* 0x001fcc0000000000 */
[----:B------:R0:W5:Y:S02]  /*23e0*/  F2I.FTZ.U32.TRUNC.NTZ R19, R18 ;  /* 0x0000001200137305 */ /* 0x000164000021f000 */
[----:B0-----:R-:W-:Y:S01]  /*23f0*/  IMAD.MOV.U32 R18, RZ, RZ, RZ ;  /* 0x000000ffff127224 */ /* 0x001fe200078e00ff */
[----:B-----5:R-:W-:-:S05]  /*2400*/  IADD3 R33, PT, PT, RZ, -R19, RZ ;  /* 0x80000013ff217210 */ /* 0x020fca0007ffe0ff */
[----:B------:R-:W-:-:S04]  /*2410*/  IMAD R33, R33, R30, RZ ;  /* 0x0000001e21217224 */ /* 0x000fc800078e02ff */
[----:B------:R-:W-:Y:S01]  /*2420*/  IMAD.HI.U32 R33, R19, R33, R18 ;  /* 0x0000002113217227 */ /* 0x000fe200078e0012 */
[----:B------:R-:W-:-:S05]  /*2430*/  IABS R19, R16 ;  /* 0x0000001000137213 */ /* 0x000fca0000000000 */
[----:B------:R-:W-:-:S04]  /*2440*/  IMAD.HI.U32 R18, R33, R19, RZ ;  /* 0x0000001321127227 */ /* 0x000fc800078e00ff */
[----:B------:R-:W-:-:S04]  /*2450*/  IMAD.MOV R32, RZ, RZ, -R18 ;  /* 0x000000ffff207224 */ /* 0x000fc800078e0a12 */
[----:B------:R-:W-:-:S05]  /*2460*/  IMAD R19, R30, R32, R19 ;  /* 0x000000201e137224 */ /* 0x000fca00078e0213 */
[----:B------:R-:W-:-:S13]  /*2470*/  ISETP.GT.U32.AND P6, PT, R30, R19, PT ;  /* 0x000000131e00720c */ /* 0x000fda0003fc4070 */
[----:B------:R-:W-:Y:S02]  /*2480*/  @!P6 IMAD.IADD R19, R19, 0x1, -R30 ;  /* 0x000000011313e824 */ /* 0x000fe400078e0a1e */
[----:B------:R-:W-:Y:S01]  /*2490*/  @!P6 VIADD R18, R18, 0x1 ;  /* 0x000000011212e836 */ /* 0x000fe20000000000 */
[----:B------:R-:W-:Y:S02]  /*24a0*/  ISETP.NE.AND P6, PT, R29, RZ, PT ;  /* 0x000000ff1d00720c */ /* 0x000fe40003fc5270 */
[----:B------:R-:W-:Y:S02]  /*24b0*/  ISETP.GE.U32.AND P3, PT, R19, R30, PT ;  /* 0x0000001e1300720c */ /* 0x000fe40003f66070 */
[----:B------:R-:W-:-:S04]  /*24c0*/  LOP3.LUT R19, R16, R29, RZ, 0x3c, !PT ;  /* 0x0000001d10137212 */ /* 0x000fc800078e3cff */
[----:B------:R-:W-:Y:S02]  /*24d0*/  ISETP.GE.AND P5, PT, R19, RZ, PT ;  /* 0x000000ff1300720c */ /* 0x000fe40003fa6270 */
[----:B------:R-:W-:-:S05]  /*24e0*/  SHF.R.S32.HI R19, RZ, 0x1f, R17 ;  /* 0x0000001fff137819 */ /* 0x000fca0000011411 */
[----:B------:R-:W-:-:S06]  /*24f0*/  @P3 VIADD R18, R18, 0x1 ;  /* 0x0000000112123836 */ /* 0x000fcc0000000000 */
[----:B------:R-:W-:Y:S01]  /*2500*/  @!P5 IMAD.MOV R18, RZ, RZ, -R18 ;  /* 0x000000ffff12d224 */ /* 0x000fe200078e0a12 */
[----:B------:R-:W-:-:S05]  /*2510*/  @!P6 LOP3.LUT R18, RZ, R29, RZ, 0x33, !PT ;  /* 0x0000001dff12e212 */ /* 0x000fca00078e33ff */
[----:B-1----:R-:W-:-:S04]  /*2520*/  IMAD R18, R9, UR6, R18 ;  /* 0x0000000609127c24 */ /* 0x002fc8000f8e0212 */
[----:B--2---:R-:W-:Y:S01]  /*2530*/  IMAD R18, R18, UR7, R27 ;  /* 0x0000000712127c24 */ /* 0x004fe2000f8e021b */
[----:B------:R-:W0:Y:S03]  /*2540*/  LDCU.64 UR6, c[0x0][0x388] ;  /* 0x00007100ff0677ac */ /* 0x000e260008000a00 */
[----:B---3--:R-:W-:-:S04]  /*2550*/  IMAD R18, R18, UR8, R7 ;  /* 0x0000000812127c24 */ /* 0x008fc8000f8e0207 */
[----:B----4-:R-:W-:-:S05]  /*2560*/  IMAD R18, R18, UR9, RZ ;  /* 0x0000000912127c24 */ /* 0x010fca000f8e02ff */
[----:B------:R-:W-:-:S04]  /*2570*/  IADD3 R25, P1, PT, R18, R17, RZ ;  /* 0x0000001112197210 */ /* 0x000fc80007f3e0ff */
[----:B------:R-:W-:Y:S02]  /*2580*/  LEA.HI.X.SX32 R26, R18, R19, 0x1, P1 ;  /* 0x00000013121a7211 */ /* 0x000fe400008f0eff */
[----:B0-----:R-:W-:-:S04]  /*2590*/  LEA R18, P1, R25, UR6, 0x2 ;  /* 0x0000000619127c11 */ /* 0x001fc8000f8210ff */
[----:B------:R-:W-:-:S06]  /*25a0*/  LEA.HI.X R19, R25, UR7, R26, 0x2, P1 ;  /* 0x0000000719137c11 */ /* 0x000fcc00088f141a */
[----:B------:R-:W2:Y:S02]  /*25b0*/  LDG.E R19, desc[UR4][R18.64+0x4] ;  /* 0x0000040412137981 */ /* 0x000ea4000c1e1900 */
[----:B--2---:R-:W-:-:S07]  /*25c0*/  FADD R8, R8, R19 ;  /* 0x0000001308087221 */ /* 0x004fce0000000000 */
.L_x_29:
[----:B------:R-:W-:Y:S05]  /*25d0*/  BSYNC.RECONVERGENT B0 ;  /* 0x0000000000007941 */ /* 0x000fea0003800200 */
.L_x_28:
        /* <DEDUP_REMOVED lines=9> */
[----:B0-----:R-:W-:-:S02]  /*2670*/  IADD3 R19, PT, PT, R28, 0xffffffe, RZ ;  /* 0x0ffffffe1c137810 */ /* 0x001fc40007ffe0ff */
[----:B------:R-:W-:-:S04]  /*2680*/  LOP3.LUT R28, RZ, R25, RZ, 0x33, !PT ;  /* 0x00000019ff1c7212 */ /* 0x000fc800078e33ff */
        /* <DEDUP_REMOVED lines=25> */
[----:B------:R-:W-:Y:S01]  /*2820*/  @P4 IADD3 R27, PT, PT, R27, 0x1, RZ ;  /* 0x000000011b1b4810 */ /* 0x000fe20007ffe0ff */
        /* <DEDUP_REMOVED lines=8> */
[----:B0-----:R-:W-:Y:S02]  /*28b0*/  IMAD.MOV.U32 R18, RZ, RZ, RZ ;  /* 0x000000ffff127224 */ /* 0x001fe400078e00ff */
[----:B-----5:R-:W-:-:S04]  /*28c0*/  IMAD.MOV R33, RZ, RZ, -R19 ;  /* 0x000000ffff217224 */ /* 0x020fc800078e0a13 */
[----:B------:R-:W-:-:S04]  /*28d0*/  IMAD R33, R33, R30, RZ ;  /* 0x0000001e21217224 */ /* 0x000fc800078e02ff */
[----:B------:R-:W-:Y:S01]  /*28e0*/  IMAD.HI.U32 R33, R19, R33, R18 ;  /* 0x0000002113217227 */ /* 0x000fe200078e0012 */
[----:B------:R-:W-:-:S05]  /*28f0*/  IABS R19, R16 ;  /* 0x0000001000137213 */ /* 0x000fca0000000000 */
[----:B------:R-:W-:-:S05]  /*2900*/  IMAD.HI.U32 R18, R33, R19, RZ ;  /* 0x0000001321127227 */ /* 0x000fca00078e00ff */
[----:B------:R-:W-:-:S05]  /*2910*/  IADD3 R32, PT, PT, -R18, RZ, RZ ;  /* 0x000000ff12207210 */ /* 0x000fca0007ffe1ff */
[----:B------:R-:W-:-:S05]  /*2920*/  IMAD R19, R30, R32, R19 ;  /* 0x000000201e137224 */ /* 0x000fca00078e0213 */
[----:B------:R-:W-:-:S13]  /*2930*/  ISETP.GT.U32.AND P6, PT, R30, R19, PT ;  /* 0x000000131e00720c */ /* 0x000fda0003fc4070 */
[----:B------:R-:W-:Y:S02]  /*2940*/  @!P6 IMAD.IADD R19, R19, 0x1, -R30 ;  /* 0x000000011313e824 */ /* 0x000fe400078e0a1e */
[----:B------:R-:W-:Y:S01]  /*2950*/  @!P6 VIADD R18, R18, 0x1 ;  /* 0x000000011212e836 */ /* 0x000fe20000000000 */
[----:B------:R-:W-:Y:S02]  /*2960*/  ISETP.NE.AND P6, PT, R29, RZ, PT ;  /* 0x000000ff1d00720c */ /* 0x000fe40003fc5270 */
[----:B------:R-:W-:Y:S02]  /*2970*/  ISETP.GE.U32.AND P3, PT, R19, R30, PT ;  /* 0x0000001e1300720c */ /* 0x000fe40003f66070 */
[----:B------:R-:W-:-:S04]  /*2980*/  LOP3.LUT R19, R16, R29, RZ, 0x3c, !PT ;  /* 0x0000001d10137212 */ /* 0x000fc800078e3cff */
[----:B------:R-:W-:-:S07]  /*2990*/  ISETP.GE.AND P5, PT, R19, RZ, PT ;  /* 0x000000ff1300720c */ /* 0x000fce0003fa6270 */
        /* <DEDUP_REMOVED lines=8> */
[----:B------:R-:W-:Y:S02]  /*2a20*/  SHF.R.S32.HI R26, RZ, 0x1f, R18 ;  /* 0x0000001fff1a7819 */ /* 0x000fe40000011412 */
[----:B------:R-:W-:-:S04]  /*2a30*/  IADD3 R19, P1, PT, R18, R17, RZ ;  /* 0x0000001112137210 */ /* 0x000fc80007f3e0ff */
[----:B------:R-:W-:Y:S02]  /*2a40*/  LEA.HI.X.SX32 R26, R17, R26, 0x1, P1 ;  /* 0x0000001a111a7211 */ /* 0x000fe400008f0eff */
[----:B0-----:R-:W-:-:S04]  /*2a50*/  LEA R18, P1, R19, UR6, 0x2 ;  /* 0x0000000613127c11 */ /* 0x001fc8000f8210ff */
[----:B------:R-:W-:-:S06]  /*2a60*/  LEA.HI.X R19, R19, UR7, R26, 0x2, P1 ;  /* 0x0000000713137c11 */ /* 0x000fcc00088f141a */
[----:B------:R-:W2:Y:S02]  /*2a70*/  LDG.E R19, desc[UR4][R18.64+0x8] ;  /* 0x0000080412137981 */ /* 0x000ea4000c1e1900 */
[----:B--2---:R-:W-:-:S07]  /*2a80*/  FADD R8, R8, R19 ;  /* 0x0000001308087221 */ /* 0x004fce0000000000 */
.L_x_31:
[----:B------:R-:W-:Y:S05]  /*2a90*/  BSYNC.RECONVERGENT B0 ;  /* 0x0000000000007941 */ /* 0x000fea0003800200 */
.L_x_30:
[----:B------:R-:W-:Y:S04]  /*2aa0*/  BSSY.RECONVERGENT B0, `(.L_x_32) ;  /* 0x000004b000007945 */ /* 0x000fe80003800200 */
[----:B------:R-:W-:Y:S05]  /*2ab0*/  @P0 BRA `(.L_x_33) ;  /* 0x0000000400240947 */ /* 0x000fea0003800000 */
[----:B------:R-:W0:Y:S01]  /*2ac0*/  LDC R26, c[0x0][0x3b8] ;  /* 0x0000ee00ff1a7b82 */ /* 0x000e220000000800 */
        /* <DEDUP_REMOVED lines=9> */
[----:B------:R-:W-:Y:S01]  /*2b60*/  IMAD R27, R18, R25, RZ ;  /* 0x00000019121b7224 */ /* 0x000fe200078e02ff */
[----:B------:R-:W-:-:S05]  /*2b70*/  MOV R18, RZ ;  /* 0x000000ff00127202 */ /* 0x000fca0000000f00 */
        /* <DEDUP_REMOVED lines=33> */
[----:B------:R-:W-:Y:S01]  /*2d90*/  IMAD R33, R34, R31, RZ ;  /* 0x0000001f22217224 */ /* 0x000fe200078e02ff */
[----:B------:R-:W-:-:S03]  /*2da0*/  IABS R34, R16 ;  /* 0x0000001000227213 */ /* 0x000fc60000000000 */
[----:B------:R-:W-:-:S06]  /*2db0*/  IMAD.HI.U32 R33, R19, R33, R18 ;  /* 0x0000002113217227 */ /* 0x000fcc00078e0012 */
[----:B------:R-:W-:-:S04]  /*2dc0*/  IMAD.HI.U32 R18, R33, R34, RZ ;  /* 0x0000002221127227 */ /* 0x000fc800078e00ff */
[----:B------:R-:W-:-:S04]  /*2dd0*/  IMAD.MOV R19, RZ, RZ, -R18 ;  /* 0x000000ffff137224 */ /* 0x000fc800078e0a12 */
[----:B------:R-:W-:Y:S01]  /*2de0*/  IMAD R34, R31, R19, R34 ;  /* 0x000000131f227224 */ /* 0x000fe200078e0222 */
[----:B------:R-:W-:-:S04]  /*2df0*/  LOP3.LUT R19, R16, R29, RZ, 0x3c, !PT ;  /* 0x0000001d10137212 */ /* 0x000fc800078e3cff */
[----:B------:R-:W-:Y:S02]  /*2e00*/  ISETP.GT.U32.AND P6, PT, R31, R34, PT ;  /* 0x000000221f00720c */ /* 0x000fe40003fc4070 */
[----:B------:R-:W-:-:S11]  /*2e10*/  ISETP.GE.AND P5, PT, R19, RZ, PT ;  /* 0x000000ff1300720c */ /* 0x000fd60003fa6270 */
[-C--:B------:R-:W-:Y:S01]  /*2e20*/  @!P6 IADD3 R34, PT, PT, R34, -R31.reuse, RZ ;  /* 0x8000001f2222e210 */ /* 0x080fe20007ffe0ff */
[----:B------:R-:W-:Y:S01]  /*2e30*/  @!P6 VIADD R18, R18, 0x1 ;  /* 0x000000011212e836 */ /* 0x000fe20000000000 */
[----:B------:R-:W-:Y:S02]  /*2e40*/  ISETP.NE.AND P6, PT, R29, RZ, PT ;  /* 0x000000ff1d00720c */ /* 0x000fe40003fc5270 */
[----:B------:R-:W-:-:S13]  /*2e50*/  ISETP.GE.U32.AND P3, PT, R34, R31, PT ;  /* 0x0000001f2200720c */ /* 0x000fda0003f66070 */
[----:B------:R-:W-:-:S04]  /*2e60*/  @P3 VIADD R18, R18, 0x1 ;  /* 0x0000000112123836 */ /* 0x000fc80000000000 */
        /* <DEDUP_REMOVED lines=14> */
.L_x_33:
[----:B------:R-:W-:Y:S05]  /*2f50*/  BSYNC.RECONVERGENT B0 ;  /* 0x0000000000007941 */ /* 0x000fea0003800200 */
.L_x_32:
[----:B------:R-:W0:Y:S01]  /*2f60*/  LDCU UR6, c[0x0][0x3b0] ;  /* 0x00007600ff0677ac */ /* 0x000e220008000800 */
[----:B------:R-:W-:Y:S02]  /*2f70*/  VIADD R23, R23, 0x4 ;  /* 0x0000000417177836 */ /* 0x000fe40000000000 */
[----:B------:R-:W-:-:S03]  /*2f80*/  VIADD R17, R17, 0x4 ;  /* 0x0000000411117836 */ /* 0x000fc60000000000 */
[----:B------:R-:W-:Y:S02]  /*2f90*/  ISETP.NE.AND P1, PT, R23, RZ, PT ;  /* 0x000000ff1700720c */ /* 0x000fe40003f25270 */
[----:B0-----:R-:W-:-:S04]  /*2fa0*/  IADD3 R19, PT, PT, RZ, -UR6, RZ ;  /* 0x80000006ff137c10 */ /* 0x001fc8000fffe0ff */
[C---:B------:R-:W-:Y:S01]  /*2fb0*/  LEA R22, R19.reuse, R22, 0x2 ;  /* 0x0000001613167211 */ /* 0x040fe200078e10ff */
[C---:B------:R-:W-:Y:S02]  /*2fc0*/  IMAD R24, R19.reuse, 0x4, R24 ;  /* 0x0000000413187824 */ /* 0x040fe400078e0218 */
[C---:B------:R-:W-:Y:S02]  /*2fd0*/  IMAD R20, R19.reuse, 0x4, R20 ;  /* 0x0000000413147824 */ /* 0x040fe400078e0214 */
[----:B------:R-:W-:Y:S02]  /*2fe0*/  IMAD R21, R19, 0x4, R21 ;  /* 0x0000000413157824 */ /* 0x000fe400078e0215 */
[----:B------:R-:W-:Y:S05]  /*2ff0*/  @P1 BRA `(.L_x_34) ;  /* 0xffffffec00241947 */ /* 0x000fea000383ffff */
.L_x_19:
[----:B------:R-:W-:Y:S05]  /*3000*/  BSYNC.RECONVERGENT B1 ;  /* 0x0000000000017941 */ /* 0x000fea0003800200 */
.L_x_18:
[----:B------:R-:W-:-:S05]  /*3010*/  VIADD R7, R7, 0x1 ;  /* 0x0000000107077836 */ /* 0x000fca0000000000 */
[----:B------:R-:W-:-:S13]  /*3020*/  ISETP.NE.AND P0, PT, R7, R4, PT ;  /* 0x000000040700720c */ /* 0x000fda0003f05270 */
[----:B------:R-:W-:Y:S05]  /*3030*/  @P0 BRA `(.L_x_35) ;  /* 0xffffffdc00740947 */ /* 0x000fea000383ffff */
.L_x_17:
[----:B------:R-:W-:Y:S05]  /*3040*/  BSYNC.RECONVERGENT B2 ;  /* 0x0000000000027941 */ /* 0x000fea0003800200 */
.L_x_16:
[----:B------:R-:W0:Y:S02]  /*3050*/  LDC.64 R2, c[0x0][0x3c8] ;  /* 0x0000f200ff027b82 */ /* 0x000e240000000a00 */
[----:B0-----:R-:W-:-:S05]  /*3060*/  IMAD.WIDE R2, R0, 0x4, R2 ;  /* 0x0000000400027825 */ /* 0x001fca00078e0202 */
[----:B------:R-:W-:Y:S01]  /*3070*/  STG.E desc[UR4][R2.64], R8 ;  /* 0x0000000802007986 */ /* 0x000fe2000c101904 */
[----:B------:R-:W-:Y:S05]  /*3080*/  EXIT ;  /* 0x000000000000794d */ /* 0x000fea0003800000 */
.L_x_36:
        /* <DEDUP_REMOVED lines=15> */
.L_x_53:


//--------------------- .text._Z17im2col_gpu_kerneliPKfiiiiiiiiiiiiPf --------------------------
	.section	.text._Z17im2col_gpu_kerneliPKfiiiiiiiiiiiiPf,"ax",@progbits
	.align	128
        .global         _Z17im2col_gpu_kerneliPKfiiiiiiiiiiiiPf
        .type           _Z17im2col_gpu_kerneliPKfiiiiiiiiiiiiPf,@function
        .size           _Z17im2col_gpu_kerneliPKfiiiiiiiiiiiiPf,(.L_x_54 - _Z17im2col_gpu_kerneliPKfiiiiiiiiiiiiPf)
        .other          _Z17im2col_gpu_kerneliPKfiiiiiiiiiiiiPf,@"STO_CUDA_ENTRY STV_DEFAULT"
_Z17im2col_gpu_kerneliPKfiiiiiiiiiiiiPf:
.text._Z17im2col_gpu_kerneliPKfiiiiiiiiiiiiPf:
        /* <DEDUP_REMOVED lines=9> */
[----:B------:R-:W-:-:S07]  /*0090*/  IABS R6, R7 ;  /* 0x0000000700067213 */ /* 0x000fce0000000000 */
[----:B------:R-:W1:Y:S08]  /*00a0*/  LDC R5, c[0x0][0x3b8] ;  /* 0x0000ee00ff057b82 */ /* 0x000e700000000800 */
[----:B------:R-:W2:Y:S01]  /*00b0*/  LDC.64 R16, c[0x0][0x398] ;  /* 0x0000e600ff107b82 */ /* 0x000ea20000000a00 */
[----:B0-----:R-:W-:-:S04]  /*00c0*/  IABS R9, R10 ;  /* 0x0000000a00097213 */ /* 0x001fc80000000000 */
[----:B------:R-:W0:Y:S01]  /*00d0*/  I2F.RP R0, R9 ;  /* 0x0000000900007306 */ /* 0x000e220000209400 */
[----:B--2---:R-:W-:-:S07]  /*00e0*/  ISETP.GE.AND P3, PT, R16, 0x1, PT ;  /* 0x000000011000780c */ /* 0x004fce0003f66270 */
[----:B0-----:R-:W0:Y:S02]  /*00f0*/  MUFU.RCP R0, R0 ;  /* 0x0000000000007308 */ /* 0x001e240000001000 */
[----:B0-----:R-:W-:-:S06]  /*0100*/  VIADD R2, R0, 0xffffffe ;  /* 0x0ffffffe00027836 */ /* 0x001fcc0000000000 */
[----:B------:R0:W2:Y:S02]  /*0110*/  F2I.FTZ.U32.TRUNC.NTZ R3, R2 ;  /* 0x0000000200037305 */ /* 0x0000a4000021f000 */
[----:B0-----:R-:W-:Y:S02]  /*0120*/  IMAD.MOV.U32 R2, RZ, RZ, RZ ;  /* 0x000000ffff027224 */ /* 0x001fe400078e00ff */
[----:B--2---:R-:W-:-:S04]  /*0130*/  IMAD.MOV R4, RZ, RZ, -R3 ;  /* 0x000000ffff047224 */ /* 0x004fc800078e0a03 */
[----:B------:R-:W-:Y:S01]  /*0140*/  IMAD R11, R4, R9, RZ ;  /* 0x00000009040b7224 */ /* 0x000fe200078e02ff */
[----:B-1----:R-:W-:-:S03]  /*0150*/  IABS R4, R5 ;  /* 0x0000000500047213 */ /* 0x002fc60000000000 */
[----:B------:R-:W-:-:S04]  /*0160*/  IMAD.HI.U32 R3, R3, R11, R2 ;  /* 0x0000000b03037227 */ /* 0x000fc800078e0002 */
[----:B------:R-:W-:Y:S02]  /*0170*/  IMAD.MOV.U32 R11, RZ, RZ, R4 ;  /* 0x000000ffff0b7224 */ /* 0x000fe400078e0004 */
[----:B------:R-:W-:Y:S02]  /*0180*/  IMAD.HI.U32 R0, R3, R6, RZ ;  /* 0x0000000603007227 */ /* 0x000fe400078e00ff */
[----:B------:R-:W0:Y:S02]  /*0190*/  I2F.RP R4, R11 ;  /* 0x0000000b00047306 */ /* 0x000e240000209400 */
[----:B------:R-:W-:-:S04]  /*01a0*/  IMAD.MOV R2, RZ, RZ, -R0 ;  /* 0x000000ffff027224 */ /* 0x000fc800078e0a00 */
[----:B------:R-:W-:-:S05]  /*01b0*/  IMAD R2, R9, R2, R6 ;  /* 0x0000000209027224 */ /* 0x000fca00078e0206 */
[----:B------:R-:W-:Y:S01]  /*01c0*/  ISETP.GT.U32.AND P1, PT, R9, R2, PT ;  /* 0x000000020900720c */ /* 0x000fe20003f24070 */
[----:B0-----:R-:W0:-:S12]  /*01d0*/  MUFU.RCP R4, R4 ;  /* 0x0000000400047308 */ /* 0x001e180000001000 */
[----:B------:R-:W-:Y:S02]  /*01e0*/  @!P1 IMAD.IADD R2, R2, 0x1, -R9 ;  /* 0x0000000102029824 */ /* 0x000fe400078e0a09 */
[----:B------:R-:W-:Y:S01]  /*01f0*/  @!P1 VIADD R0, R0, 0x1 ;  /* 0x0000000100009836 */ /* 0x000fe20000000000 */
[----:B------:R-:W-:Y:S02]  /*0200*/  ISETP.NE.AND P1, PT, R10, RZ, PT ;  /* 0x000000ff0a00720c */ /* 0x000fe40003f25270 */
[----:B------:R-:W-:Y:S02]  /*0210*/  ISETP.GE.U32.AND P0, PT, R2, R9, PT ;  /* 0x000000090200720c */ /* 0x000fe40003f06070 */
[----:B------:R-:W-:Y:S01]  /*0220*/  LOP3.LUT R2, R7, R10, RZ, 0x3c, !PT ;  /* 0x0000000a07027212 */ /* 0x000fe200078e3cff */
[----:B0-----:R-:W-:-:S03]  /*0230*/  VIADD R3, R4, 0xffffffe ;  /* 0x0ffffffe04037836 */ /* 0x001fc60000000000 */
[----:B------:R-:W-:Y:S01]  /*0240*/  ISETP.GE.AND P2, PT, R2, RZ, PT ;  /* 0x000000ff0200720c */ /* 0x000fe20003f46270 */
[----:B------:R-:W-:Y:S02]  /*0250*/  IMAD.MOV.U32 R2, RZ, RZ, RZ ;  /* 0x000000ffff027224 */ /* 0x000fe400078e00ff */
[----:B------:R-:W0:Y:S04]  /*0260*/  F2I.FTZ.U32.TRUNC.NTZ R3, R3 ;  /* 0x0000000300037305 */ /* 0x000e28000021f000 */
[----:B------:R-:W-:-:S04]  /*0270*/  @P0 VIADD R0, R0, 0x1 ;  /* 0x0000000100000836 */ /* 0x000fc80000000000 */
[----:B------:R-:W-:-:S04]  /*0280*/  IMAD.MOV.U32 R20, RZ, RZ, R0 ;  /* 0x000000ffff147224 */ /* 0x000fc800078e0000 */
[----:B------:R-:W-:Y:S01]  /*0290*/  @!P2 IMAD.MOV R20, RZ, RZ, -R20 ;  /* 0x000000ffff14a224 */ /* 0x000fe200078e0a14 */
[----:B------:R-:W-:Y:S01]  /*02a0*/  @!P1 LOP3.LUT R20, RZ, R10, RZ, 0x33, !PT ;  /* 0x0000000aff149212 */ /* 0x000fe200078e33ff */
[----:B0-----:R-:W-:-:S04]  /*02b0*/  IMAD.MOV R0, RZ, RZ, -R3 ;  /* 0x000000ffff007224 */ /* 0x001fc800078e0a03 */
        /* <DEDUP_REMOVED lines=9> */
[----:B------:R-:W-:Y:S02]  /*0350*/  @!P2 IMAD.IADD R0, R0, 0x1, -R11 ;  /* 0x000000010000a824 */ /* 0x000fe400078e0a0b */
[----:B------:R-:W-:-:S03]  /*0360*/  @!P2 VIADD R2, R2, 0x1 ;  /* 0x000000010202a836 */ /* 0x000fc60000000000 */
[----:B------:R-:W-:Y:S01]  /*0370*/  ISETP.GE.U32.AND P1, PT, R0, R11, PT ;  /* 0x0000000b0000720c */ /* 0x000fe20003f26070 */
[----:B------:R-:W-:-:S12]  /*0380*/  @!P3 EXIT ;  /* 0x000000000000b94d */ /* 0x000fd80003800000 */
[----:B------:R-:W-:Y:S01]  /*0390*/  @P1 VIADD R2, R2, 0x1 ;  /* 0x0000000102021836 */ /* 0x000fe20000000000 */
[----:B------:R-:W0:Y:S01]  /*03a0*/  LDC.64 R14, c[0x0][0x3a8] ;  /* 0x0000ea00ff0e7b82 */ /* 0x000e220000000a00 */
[----:B------:R-:W-:Y:S02]  /*03b0*/  ISETP.GE.AND P2, PT, R17, 0x1, PT ;  /* 0x000000011100780c */ /* 0x000fe40003f46270 */
[----:B------:R-:W-:Y:S01]  /*03c0*/  IMAD.MOV.U32 R4, RZ, RZ, R2 ;  /* 0x000000ffff047224 */ /* 0x000fe200078e0002 */
[----:B------:R-:W-:-:S03]  /*03d0*/  ISETP.NE.AND P1, PT, R5, RZ, PT ;  /* 0x000000ff0500720c */ /* 0x000fc60003f25270 */
[----:B------:R-:W-:Y:S01]  /*03e0*/  @!P0 IMAD.MOV R4, RZ, RZ, -R4 ;  /* 0x000000ffff048224 */ /* 0x000fe200078e0a04 */
[----:B------:R-:W1:Y:S08]  /*03f0*/  LDC.64 R12, c[0x0][0x3a0] ;  /* 0x0000e800ff0c7b82 */ /* 0x000e700000000a00 */
[----:B------:R-:W2:Y:S08]  /*0400*/  LDC.64 R2, c[0x0][0x3c0] ;  /* 0x0000f000ff027b82 */ /* 0x000eb00000000a00 */
[----:B------:R-:W3:Y:S01]  /*0410*/  LDC.64 R8, c[0x0][0x390] ;  /* 0x0000e400ff087b82 */ /* 0x000ee20000000a00 */
[----:B------:R-:W-:Y:S05]  /*0420*/  @!P2 EXIT ;  /* 0x000000000000a94d */ /* 0x000fea0003800000 */
[----:B------:R-:W4:Y:S01]  /*0430*/  LDC R0, c[0x0][0x3b4] ;  /* 0x0000ed00ff007b82 */ /* 0x000f220000000800 */
[----:B------:R-:W-:Y:S01]  /*0440*/  @!P1 LOP3.LUT R4, RZ, R5, RZ, 0x33, !PT ;  /* 0x00000005ff049212 */ /* 0x000fe200078e33ff */
[----:B------:R-:W-:Y:S01]  /*0450*/  IMAD.MOV R6, RZ, RZ, -R20 ;  /* 0x000000ffff067224 */ /* 0x000fe200078e0a14 */
[----:B------:R-:W2:Y:S01]  /*0460*/  LDCU.64 UR16, c[0x0][0x358] ;  /* 0x00006b00ff1077ac */ /* 0x000ea20008000a00 */
[----:B------:R-:W-:Y:S02]  /*0470*/  IMAD R16, R17, R16, RZ ;  /* 0x0000001011107224 */ /* 0x000fe400078e02ff */
[----:B------:R-:W-:Y:S01]  /*0480*/  IMAD.MOV R18, RZ, RZ, -R4 ;  /* 0x000000ffff127224 */ /* 0x000fe200078e0a04 */
[----:B------:R-:W-:Y:S01]  /*0490*/  UMOV UR4, URZ ;  /* 0x000000ff00047c82 */ /* 0x000fe20008000000 */
[----:B------:R-:W-:Y:S02]  /*04a0*/  IMAD R6, R10, R6, R7 ;  /* 0x000000060a067224 */ /* 0x000fe400078e0207 */
[----:B------:R-:W-:-:S02]  /*04b0*/  IMAD R7, R5, R18, R20 ;  /* 0x0000001205077224 */ /* 0x000fc400078e0214 */
[----:B------:R-:W-:Y:S02]  /*04c0*/  IMAD R16, R16, R5, RZ ;  /* 0x0000000510107224 */ /* 0x000fe400078e02ff */
[----:B01----:R-:W-:Y:S02]  /*04d0*/  IMAD R11, R7, R14, -R12 ;  /* 0x0000000e070b7224 */ /* 0x003fe400078e0a0c */
[----:B------:R-:W-:Y:S02]  /*04e0*/  IMAD R15, R6, R15, RZ ;  /* 0x0000000f060f7224 */ /* 0x000fe400078e02ff */
[C---:B------:R-:W-:Y:S02]  /*04f0*/  IMAD R7, R4.reuse, R16, R7 ;  /* 0x0000001004077224 */ /* 0x040fe400078e0207 */
[----:B------:R-:W-:Y:S02]  /*0500*/  IMAD.IADD R12, R15, 0x1, -R13 ;  /* 0x000000010f0c7824 */ /* 0x000fe400078e0a0d */
[----:B---3--:R-:W-:-:S02]  /*0510*/  IMAD R8, R4, R8, R11 ;  /* 0x0000000804087224 */ /* 0x008fc400078e020b */
[----:B------:R-:W-:Y:S02]  /*0520*/  IMAD R7, R7, R10, R6 ;  /* 0x0000000a07077224 */ /* 0x000fe400078e0206 */
[----:B------:R-:W-:Y:S01]  /*0530*/  IMAD R9, R8, R9, R12 ;  /* 0x0000000908097224 */ /* 0x000fe200078e020c */
[----:B----4-:R-:W-:Y:S01]  /*0540*/  IADD3 R8, PT, PT, -R13, R15, R0 ;  /* 0x0000000f0d087210 */ /* 0x010fe20007ffe100 */
[----:B--2---:R-:W-:-:S04]  /*0550*/  IMAD.WIDE R30, R7, 0x4, R2 ;  /* 0x00000004071e7825 */ /* 0x004fc800078e0202 */
[C-C-:B------:R-:W-:Y:S02]  /*0560*/  IMAD R2, R0.reuse, 0x2, R15.reuse ;  /* 0x0000000200027824 */ /* 0x140fe400078e020f */
[C-C-:B------:R-:W-:Y:S02]  /*0570*/  IMAD R6, R0.reuse, 0x3, R15.reuse ;  /* 0x0000000300067824 */ /* 0x140fe400078e020f */
[C-C-:B------:R-:W-:Y:S02]  /*0580*/  IMAD R4, R0.reuse, 0x4, R15.reuse ;  /* 0x0000000400047824 */ /* 0x140fe400078e020f */
[C-C-:B------:R-:W-:Y:S02]  /*0590*/  IMAD R14, R0.reuse, 0x5, R15.reuse ;  /* 0x00000005000e7824 */ /* 0x140fe400078e020f */
[C-C-:B------:R-:W-:Y:S02]  /*05a0*/  IMAD R16, R0.reuse, 0x6, R15.reuse ;  /* 0x0000000600107824 */ /* 0x140fe400078e020f */
[----:B------:R-:W-:-:S02]  /*05b0*/  IMAD R0, R0, 0x7, R15 ;  /* 0x0000000700007824 */ /* 0x000fc400078e020f */
[----:B------:R-:W-:Y:S02]  /*05c0*/  IMAD R10, R10, R5, RZ ;  /* 0x000000050a0a7224 */ /* 0x000fe400078e02ff */
[--C-:B------:R-:W-:Y:S02]  /*05d0*/  IMAD.IADD R7, R2, 0x1, -R13.reuse ;  /* 0x0000000102077824 */ /* 0x100fe400078e0a0d */
[--C-:B------:R-:W-:Y:S02]  /*05e0*/  IMAD.IADD R5, R4, 0x1, -R13.reuse ;  /* 0x0000000104057824 */ /* 0x100fe400078e0a0d */
[--C-:B------:R-:W-:Y:S02]  /*05f0*/  IMAD.IADD R6, R6, 0x1, -R13.reuse ;  /* 0x0000000106067824 */ /* 0x100fe400078e0a0d */
[--C-:B------:R-:W-:Y:S02]  /*0600*/  IMAD.IADD R4, R14, 0x1, -R13.reuse ;  /* 0x000000010e047824 */ /* 0x100fe400078e0a0d */
[----:B------:R-:W-:-:S02]  /*0610*/  IMAD.IADD R3, R16, 0x1, -R13 ;  /* 0x0000000110037824 */ /* 0x000fc400078e0a0d */
[----:B------:R-:W-:-:S07]  /*0620*/  IMAD.IADD R2, R0, 0x1, -R13 ;  /* 0x0000000100027824 */ /* 0x000fce00078e0a0d */
.L_x_48:
[----:B0-----:R-:W0:Y:S01]  /*0630*/  LDCU.64 UR6, c[0x0][0x398] ;  /* 0x00007300ff0677ac */ /* 0x001e220008000a00 */
[----:B------:R-:W-:Y:S01]  /*0640*/  IMAD.MOV.U32 R13, RZ, RZ, RZ ;  /* 0x000000ffff0d7224 */ /* 0x000fe200078e00ff */
[----:B-1----:R-:W1:Y:S01]  /*0650*/  LDCU UR5, c[0x0][0x3b0] ;  /* 0x00007600ff0577ac */ /* 0x002e620008000800 */
[----:B--2---:R-:W2:Y:S01]  /*0660*/  LDCU UR9, c[0x0][0x394] ;  /* 0x00007280ff0977ac */ /* 0x004ea20008000800 */
[----:B0-----:R-:W-:Y:S02]  /*0670*/  UISETP.GE.U32.AND UP1, UPT, UR7, 0x8, UPT ;  /* 0x000000080700788c */ /* 0x001fe4000bf26070 */
[----:B-1----:R-:W-:Y:S02]  /*0680*/  UIMAD UR5, UR4, UR5, URZ ;  /* 0x00000005040572a4 */ /* 0x002fe4000f8e02ff */
[----:B------:R-:W-:Y:S02]  /*0690*/  UIADD3 UR4, UPT, UPT, UR4, 0x1, URZ ;  /* 0x0000000104047890 */ /* 0x000fe4000fffe0ff */
[----:B--2---:R-:W-:-:S02]  /*06a0*/  UIMAD UR8, UR5, UR9, URZ ;  /* 0x00000009050872a4 */ /* 0x004fc4000f8e02ff */
[----:B------:R-:W-:Y:S01]  /*06b0*/  VIADD R0, R11, UR5 ;  /* 0x000000050b007c36 */ /* 0x000fe20008000000 */
[----:B------:R-:W-:Y:S01]  /*06c0*/  UISETP.NE.AND UP0, UPT, UR4, UR6, UPT ;  /* 0x000000060400728c */ /* 0x000fe2000bf05270 */
[----:B---3--:R-:W-:Y:S10]  /*06d0*/  BRA.U !UP1, `(.L_x_37) ;  /* 0x0000000909707547 */ /* 0x008ff4000b800000 */
[----:B------:R-:W0:Y:S01]  /*06e0*/  LDCU UR18, c[0x0][0x390] ;  /* 0x00007200ff1277ac */ /* 0x000e220008000800 */
[----:B------:R-:W-:Y:S02]  /*06f0*/  IMAD.MOV.U32 R13, RZ, RZ, R12 ;  /* 0x000000ffff0d7224 */ /* 0x000fe400078e000c */
[----:B------:R-:W-:Y:S01]  /*0700*/  IMAD.MOV.U32 R15, RZ, RZ, R2 ;  /* 0x000000ffff0f7224 */ /* 0x000fe200078e0002 */
[----:B------:R-:W1:Y:S01]  /*0710*/  LDCU UR6, c[0x0][0x3b4] ;  /* 0x00007680ff0677ac */ /* 0x000e620008000800 */
[----:B------:R-:W-:Y:S02]  /*0720*/  IMAD.MOV.U32 R17, RZ, RZ, R3 ;  /* 0x000000ffff117224 */ /* 0x000fe400078e0003 */
[----:B------:R-:W-:Y:S01]  /*0730*/  IMAD.MOV.U32 R19, RZ, RZ, R4 ;  /* 0x000000ffff137224 */ /* 0x000fe200078e0004 */
[----:B------:R-:W-:Y:S01]  /*0740*/  ULOP3.LUT UR5, UR7, 0x7ffffff8, URZ, 0xc0, !UPT ;  /* 0x7ffffff807057892 */ /* 0x000fe2000f8ec0ff */
[----:B------:R-:W-:Y:S01]  /*0750*/  IMAD.MOV.U32 R21, RZ, RZ, R5 ;  /* 0x000000ffff157224 */ /* 0x000fe200078e0005 */
[----:B------:R-:W2:Y:S01]  /*0760*/  LDCU UR19, c[0x0][0x3b4] ;  /* 0x00007680ff1377ac */ /* 0x000ea20008000800 */
[----:B------:R-:W-:-:S02]  /*0770*/  IMAD.MOV.U32 R25, RZ, RZ, R6 ;  /* 0x000000ffff197224 */ /* 0x000fc400078e0006 */
[----:B------:R-:W-:Y:S01]  /*0780*/  IMAD.MOV.U32 R27, RZ, RZ, R7 ;  /* 0x000000ffff1b7224 */ /* 0x000fe200078e0007 */
[----:B------:R-:W3:Y:S01]  /*0790*/  LDCU UR9, c[0x0][0x394] ;  /* 0x00007280ff0977ac */ /* 0x000ee20008000800 */
[----:B------:R-:W-:Y:S01]  /*07a0*/  IMAD.MOV.U32 R29, RZ, RZ, R8 ;  /* 0x000000ffff1d7224 */ /* 0x000fe200078e0008 */
[----:B0-----:R-:W-:Y:S01]  /*07b0*/  ISETP.GE.AND P1, PT, R0, UR18, PT ;  /* 0x0000001200007c0c */ /* 0x001fe2000bf26270 */
[----:B------:R-:W-:Y:S01]  /*07c0*/  UIADD3 UR5, UPT, UPT, -UR5, URZ, URZ ;  /* 0x000000ff05057290 */ /* 0x000fe2000fffe1ff */
[----:B------:R-:W-:Y:S01]  /*07d0*/  UMOV UR7, UR8 ;  /* 0x0000000800077c82 */ /* 0x000fe20008000000 */
[----:B-1----:R-:W-:Y:S02]  /*07e0*/  UIADD3 UR10, UPT, UPT, UR8, UR6, URZ ;  /* 0x00000006080a7290 */ /* 0x002fe4000fffe0ff */
[----:B------:R-:W-:Y:S02]  /*07f0*/  ULEA UR11, UR6, UR8, 0x1 ;  /* 0x00000008060b7291 */ /* 0x000fe4000f8e08ff */
[----:B------:R-:W-:-:S02]  /*0800*/  UIMAD UR12, UR6, 0x3, UR8 ;  /* 0x00000003060c78a4 */ /* 0x000fc4000f8e0208 */
[----:B------:R-:W-:Y:S02]  /*0810*/  ULEA UR13, UR6, UR8, 0x2 ;  /* 0x00000008060d7291 */ /* 0x000fe4000f8e10ff */
[----:B------:R-:W-:Y:S02]  /*0820*/  UIMAD UR14, UR6, 0x5, UR8 ;  /* 0x00000005060e78a4 */ /* 0x000fe4000f8e0208 */
[----:B------:R-:W-:Y:S02]  /*0830*/  UIMAD UR15, UR6, 0x6, UR8 ;  /* 0x00000006060f78a4 */ /* 0x000fe4000f8e0208 */
[----:B--23--:R-:W-:-:S12]  /*0840*/  UIMAD UR6, UR6, 0x7, UR8 ;  /* 0x00000007060678a4 */ /* 0x00cfd8000f8e0208 */
.L_x_38:
[----:B------:R-:W-:Y:S01]  /*0850*/  LOP3.LUT R14, R0, R13, RZ, 0xfc, !PT ;  /* 0x0000000d000e7212 */ /* 0x000fe200078efcff */
[----:B------:R-:W-:Y:S01]  /*0860*/  IMAD.U32 R33, RZ, RZ, UR7 ;  /* 0x00000007ff217e24 */ /* 0x000fe2000f8e00ff */
[----:B------:R-:W-:-:S04]  /*0870*/  ISETP.GE.OR P0, PT, R13, UR9, P1 ;  /* 0x000000090d007c0c */ /* 0x000fc80008f06670 */
[----:B------:R-:W-:Y:S02]  /*0880*/  ISETP.LT.OR P0, PT, R14, RZ, P0 ;  /* 0x000000ff0e00720c */ /* 0x000fe40000701670 */
[----:B------:R-:W-:-:S11]  /*0890*/  SHF.R.S32.HI R14, RZ, 0x1f, R9 ;  /* 0x0000001fff0e7819 */ /* 0x000fd60000011409 */
[----:B------:R-:W0:Y:S01]  /*08a0*/  @!P0 LDC.64 R22, c[0x0][0x388] ;  /* 0x0000e200ff168b82 */ /* 0x000e220000000a00 */
[----:B------:R-:W-:-:S04]  /*08b0*/  @!P0 IADD3 R16, P2, PT, R9, UR7, RZ ;  /* 0x0000000709108c10 */ /* 0x000fc8000ff5e0ff */
[----:B------:R-:W-:Y:S02]  /*08c0*/  @!P0 LEA.HI.X.SX32 R18, R33, R14, 0x1, P2 ;  /* 0x0000000e21128211 */ /* 0x000fe400010f0eff */
[----:B0-----:R-:W-:-:S04]  /*08d0*/  @!P0 LEA R32, P2, R16, R22, 0x2 ;  /* 0x0000001610208211 */ /* 0x001fc800078410ff */
[----:B------:R-:W-:Y:S01]  /*08e0*/  @!P0 LEA.HI.X R33, R16, R23, R18, 0x2, P2 ;  /* 0x0000001710218211 */ /* 0x000fe200010f1412 */
[----:B------:R-:W-:-:S06]  /*08f0*/  IMAD.MOV.U32 R18, RZ, RZ, RZ ;  /* 0x000000ffff127224 */ /* 0x000fcc00078e00ff */
[----:B------:R-:W2:Y:S01]  /*0900*/  @!P0 LDG.E R18, desc[UR16][R32.64] ;  /* 0x0000001020128981 */ /* 0x000ea2000c1e1900 */
[----:B------:R-:W-:Y:S01]  /*0910*/  LOP3.LUT R16, R0, R29, RZ, 0xfc, !PT ;  /* 0x0000001d00107212 */ /* 0x000fe200078efcff */
[----:B------:R-:W-:Y:S01]  /*0920*/  IMAD.U32 R35, RZ, RZ, UR10 ;  /* 0x0000000aff237e24 */ /* 0x000fe2000f8e00ff */
[----:B------:R-:W-:-:S04]  /*0930*/  ISETP.GE.OR P0, PT, R29, UR9, P1 ;  /* 0x000000091d007c0c */ /* 0x000fc80008f06670 */
[----:B------:R-:W-:-:S13]  /*0940*/  ISETP.LT.OR P0, PT, R16, RZ, P0 ;  /* 0x000000ff1000720c */ /* 0x000fda0000701670 */
[----:B------:R-:W0:Y:S01]  /*0950*/  @!P0 LDC.64 R22, c[0x0][0x388] ;  /* 0x0000e200ff168b82 */ /* 0x000e220000000a00 */
[----:B------:R-:W-:-:S04]  /*0960*/  @!P0 IADD3 R16, P2, PT, R9, UR10, RZ ;  /* 0x0000000a09108c10 */ /* 0x000fc8000ff5e0ff */
[----:B------:R-:W-:Y:S02]  /*0970*/  @!P0 LEA.HI.X.SX32 R20, R35, R14, 0x1, P2 ;  /* 0x0000000e23148211 */ /* 0x000fe400010f0eff */
[----:B0-----:R-:W-:-:S04]  /*0980*/  @!P0 LEA R36, P2, R16, R22, 0x2 ;  /* 0x0000001610248211 */ /* 0x001fc800078410ff */
[----:B------:R-:W-:Y:S01]  /*0990*/  @!P0 LEA.HI.X R37, R16, R23, R20, 0x2, P2 ;  /* 0x0000001710258211 */ /* 0x000fe200010f1414 */
[----:B------:R-:W-:Y:S01]  /*09a0*/  IMAD.MOV.U32 R16, RZ, RZ, RZ ;  /* 0x000000ffff107224 */ /* 0x000fe200078e00ff */
[----:B--2---:R0:W-:Y:S05]  /*09b0*/  STG.E desc[UR16][R30.64], R18 ;  /* 0x000000121e007986 */ /* 0x0041ea000c101910 */
[----:B------:R-:W2:Y:S01]  /*09c0*/  @!P0 LDG.E R16, desc[UR16][R36.64] ;  /* 0x0000001024108981 */ /* 0x000ea2000c1e1900 */
[----:B------:R-:W-:Y:S01]  /*09d0*/  LOP3.LUT R20, R0, R27, RZ, 0xfc, !PT ;  /* 0x0000001b00147212 */ /* 0x000fe200078efcff */
[----:B------:R-:W-:Y:S01]  /*09e0*/  IMAD.U32 R33, RZ, RZ, UR11 ;  /* 0x0000000bff217e24 */ /* 0x000fe2000f8e00ff */
[----:B------:R-:W-:-:S04]  /*09f0*/  ISETP.GE.OR P0, PT, R27, UR9, P1 ;  /* 0x000000091b007c0c */ /* 0x000fc80008f06670 */
[----:B------:R-:W-:Y:S01]  /*0a00*/  ISETP.LT.OR P0, PT, R20, RZ, P0 ;  /* 0x000000ff1400720c */ /* 0x000fe20000701670 */
[----:B0-----:R-:W-:-:S12]  /*0a10*/  IMAD.MOV.U32 R18, RZ, RZ, RZ ;  /* 0x000000ffff127224 */ /* 0x001fd800078e00ff */
[----:B------:R-:W0:Y:S01]  /*0a20*/  @!P0 LDC.64 R22, c[0x0][0x388] ;  /* 0x0000e200ff168b82 */ /* 0x000e220000000a00 */
[----:B------:R-:W-:-:S04]  /*0a30*/  @!P0 IADD3 R20, P2, PT, R9, UR11, RZ ;  /* 0x0000000b09148c10 */ /* 0x000fc8000ff5e0ff */
[----:B------:R-:W-:Y:S01]  /*0a40*/  @!P0 LEA.HI.X.SX32 R24, R33, R14, 0x1, P2 ;  /* 0x0000000e21188211 */ /* 0x000fe200010f0eff */
[----:B------:R-:W-:Y:S01]  /*0a50*/  IMAD.WIDE R32, R10, 0x4, R30 ;  /* 0x000000040a207825 */ /* 0x000fe200078e021e */
[----:B0-----:R-:W-:-:S04]  /*0a60*/  @!P0 LEA R34, P2, R20, R22, 0x2 ;  /* 0x0000001614228211 */ /* 0x001fc800078410ff */
[----:B------:R-:W-:Y:S01]  /*0a70*/  @!P0 LEA.HI.X R35, R20, R23, R24, 0x2, P2 ;  /* 0x0000001714238211 */ /* 0x000fe200010f1418 */
[----:B--2---:R0:W-:Y:S04]  /*0a80*/  STG.E desc[UR16][R32.64], R16 ;  /* 0x0000001020007986 */ /* 0x0041e8000c101910 */
[----:B------:R-:W2:Y:S01]  /*0a90*/  @!P0 LDG.E R18, desc[UR16][R34.64] ;  /* 0x0000001022128981 */ /* 0x000ea2000c1e1900 */
[----:B------:R-:W-:Y:S01]  /*0aa0*/  LOP3.LUT R20, R0, R25, RZ, 0xfc, !PT ;  /* 0x0000001900147212 */ /* 0x000fe200078efcff */
[----:B------:R-:W-:Y:S01]  /*0ab0*/  IMAD.U32 R37, RZ, RZ, UR12 ;  /* 0x0000000cff257e24 */ /* 0x000fe2000f8e00ff */
[----:B------:R-:W-:-:S04]  /*0ac0*/  ISETP.GE.OR P0, PT, R25, UR9, P1 ;  /* 0x0000000919007c0c */ /* 0x000fc80008f06670 */
[----:B------:R-:W-:Y:S01]  /*0ad0*/  ISETP.LT.OR P0, PT, R20, RZ, P0 ;  /* 0x000000ff1400720c */ /* 0x000fe20000701670 */
[----:B0-----:R-:W-:-:S04]  /*0ae0*/  IMAD.WIDE R32, R10, 0x4, R32 ;  /* 0x000000040a207825 */ /* 0x001fc800078e0220 */
[----:B------:R-:W-:-:S08]  /*0af0*/  IMAD.MOV.U32 R16, RZ, RZ, RZ ;  /* 0x000000ffff107224 */ /* 0x000fd000078e00ff */
[----:B------:R-:W0:Y:S01]  /*0b00*/  @!P0 LDC.64 R22, c[0x0][0x388] ;  /* 0x0000e200ff168b82 */ /* 0x000e220000000a00 */
[----:B------:R-:W-:-:S04]  /*0b10*/  @!P0 IADD3 R20, P2, PT, R9, UR12, RZ ;  /* 0x0000000c09148c10 */ /* 0x000fc8000ff5e0ff */
[----:B------:R-:W-:Y:S02]  /*0b20*/  @!P0 LEA.HI.X.SX32 R24, R37, R14, 0x1, P2 ;  /* 0x0000000e25188211 */ /* 0x000fe400010f0eff */
        /* <DEDUP_REMOVED lines=29> */
[----:B------:R1:W2:Y:S01]  /*0d00*/  @!P0 LDG.E R16, desc[UR16][R36.64] ;  /* 0x0000001024108981 */ /* 0x0002a2000c1e1900 */
[----:B------:R-:W-:Y:S01]  /*0d10*/  LOP3.LUT R20, R0, R17, RZ, 0xfc, !PT ;  /* 0x0000001100147212 */ /* 0x000fe200078efcff */
[----:B------:R-:W-:Y:S01]  /*0d20*/  IMAD.U32 R35, RZ, RZ, UR15 ;  /* 0x0000000fff237e24 */ /* 0x000fe2000f8e00ff */
[----:B------:R-:W-:-:S04]  /*0d30*/  ISETP.GE.OR P0, PT, R17, UR9, P1 ;  /* 0x0000000911007c0c */ /* 0x000fc80008f06670 */
[----:B------:R-:W-:Y:S01]  /*0d40*/  ISETP.LT.OR P0, PT, R20, RZ, P0 ;  /* 0x000000ff1400720c */ /* 0x000fe20000701670 */
[----:B0-----:R-:W-:-:S04]  /*0d50*/  IMAD.WIDE R32, R10, 0x4, R32 ;  /* 0x000000040a207825 */ /* 0x001fc800078e0220 */
[----:B-1----:R-:W-:-:S08]  /*0d60*/  IMAD.MOV.U32 R37, RZ, RZ, RZ ;  /* 0x000000ffff257224 */ /* 0x002fd000078e00ff */
[----:B------:R-:W0:Y:S01]  /*0d70*/  @!P0 LDC.64 R22, c[0x0][0x388] ;  /* 0x0000e200ff168b82 */ /* 0x000e220000000a00 */
[----:B------:R-:W-:-:S04]  /*0d80*/  @!P0 IADD3 R20, P2, PT, R9, UR15, RZ ;  /* 0x0000000f09148c10 */ /* 0x000fc8000ff5e0ff */
[----:B------:R-:W-:Y:S02]  /*0d90*/  @!P0 LEA.HI.X.SX32 R24, R35, R14, 0x1, P2 ;  /* 0x0000000e23188211 */ /* 0x000fe400010f0eff */
[----:B0-----:R-:W-:-:S04]  /*0da0*/  @!P0 LEA R34, P2, R20, R22, 0x2 ;  /* 0x0000001614228211 */ /* 0x001fc800078410ff */
[----:B------:R-:W-:Y:S02]  /*0db0*/  @!P0 LEA.HI.X R35, R20, R23, R24, 0x2, P2 ;  /* 0x0000001714238211 */ /* 0x000fe400010f1418 */
[----:B------:R-:W-:Y:S01]  /*0dc0*/  LOP3.LUT R18, R0, R15, RZ, 0xfc, !PT ;  /* 0x0000000f00127212 */ /* 0x000fe200078efcff */
[----:B--2---:R0:W-:Y:S04]  /*0dd0*/  STG.E desc[UR16][R32.64], R16 ;  /* 0x0000001020007986 */ /* 0x0041e8000c101910 */
[----:B------:R-:W2:Y:S01]  /*0de0*/  @!P0 LDG.E R37, desc[UR16][R34.64] ;  /* 0x0000001022258981 */ /* 0x000ea2000c1e1900 */
[----:B------:R-:W-:Y:S01]  /*0df0*/  ISETP.GE.OR P0, PT, R15, UR9, P1 ;  /* 0x000000090f007c0c */ /* 0x000fe20008f06670 */
[----:B------:R-:W-:-:S03]  /*0e00*/  IMAD.U32 R20, RZ, RZ, UR6 ;  /* 0x00000006ff147e24 */ /* 0x000fc6000f8e00ff */
[----:B------:R-:W-:Y:S01]  /*0e10*/  ISETP.LT.OR P0, PT, R18, RZ, P0 ;  /* 0x000000ff1200720c */ /* 0x000fe20000701670 */
[----:B0-----:R-:W-:-:S12]  /*0e20*/  IMAD.WIDE R32, R10, 0x4, R32 ;  /* 0x000000040a207825 */ /* 0x001fd800078e0220 */
[----:B------:R-:W0:Y:S01]  /*0e30*/  @!P0 LDC.64 R22, c[0x0][0x388] ;  /* 0x0000e200ff168b82 */ /* 0x000e220000000a00 */
[----:B------:R-:W-:-:S04]  /*0e40*/  @!P0 IADD3 R18, P2, PT, R9, UR6, RZ ;  /* 0x0000000609128c10 */ /* 0x000fc8000ff5e0ff */
[----:B------:R-:W-:Y:S02]  /*0e50*/  @!P0 LEA.HI.X.SX32 R14, R20, R14, 0x1, P2 ;  /* 0x0000000e140e8211 */ /* 0x000fe400010f0eff */
[----:B0-----:R-:W-:-:S04]  /*0e60*/  @!P0 LEA R22, P2, R18, R22, 0x2 ;  /* 0x0000001612168211 */ /* 0x001fc800078410ff */
[----:B------:R-:W-:Y:S01]  /*0e70*/  @!P0 LEA.HI.X R23, R18, R23, R14, 0x2, P2 ;  /* 0x0000001712178211 */ /* 0x000fe200010f140e */
[----:B------:R-:W-:Y:S01]  /*0e80*/  IMAD.MOV.U32 R14, RZ, RZ, RZ ;  /* 0x000000ffff0e7224 */ /* 0x000fe200078e00ff */
[----:B--2---:R-:W-:Y:S05]  /*0e90*/  STG.E desc[UR16][R32.64], R37 ;  /* 0x0000002520007986 */ /* 0x004fea000c101910 */
[----:B------:R0:W2:Y:S01]  /*0ea0*/  @!P0 LDG.E R14, desc[UR16][R22.64] ;  /* 0x00000010160e8981 */ /* 0x0000a2000c1e1900 */
[----:B------:R-:W-:Y:S01]  /*0eb0*/  UIADD3 UR5, UPT, UPT, UR5, 0x8, URZ ;  /* 0x0000000805057890 */ /* 0x000fe2000fffe0ff */
[----:B------:R-:W-:Y:S01]  /*0ec0*/  IMAD.WIDE R34, R10, 0x4, R32 ;  /* 0x000000040a227825 */ /* 0x000fe200078e0220 */
[----:B------:R-:W-:-:S02]  /*0ed0*/  ULEA UR10, UR19, UR10, 0x3 ;  /* 0x0000000a130a7291 */ /* 0x000fc4000f8e18ff */
[----:B------:R-:W-:Y:S01]  /*0ee0*/  UISETP.NE.AND UP1, UPT, UR5, URZ, UPT ;  /* 0x000000ff0500728c */ /* 0x000fe2000bf25270 */
[----:B------:R-:W-:Y:S01]  /*0ef0*/  IMAD.U32 R16, RZ, RZ, UR19 ;  /* 0x00000013ff107e24 */ /* 0x000fe2000f8e00ff */
[----:B------:R-:W-:Y:S02]  /*0f00*/  ULEA UR11, UR19, UR11, 0x3 ;  /* 0x0000000b130b7291 */ /* 0x000fe4000f8e18ff */
[----:B------:R-:W-:Y:S01]  /*0f10*/  IMAD.U32 R18, RZ, RZ, UR19 ;  /* 0x00000013ff127e24 */ /* 0x000fe2000f8e00ff */
[----:B------:R-:W-:Y:S02]  /*0f20*/  ULEA UR12, UR19, UR12, 0x3 ;  /* 0x0000000c130c7291 */ /* 0x000fe4000f8e18ff */
[----:B------:R-:W-:Y:S01]  /*0f30*/  IMAD.U32 R20, RZ, RZ, UR19 ;  /* 0x00000013ff147e24 */ /* 0x000fe2000f8e00ff */
[----:B------:R-:W-:Y:S01]  /*0f40*/  ULEA UR13, UR19, UR13, 0x3 ;  /* 0x0000000d130d7291 */ /* 0x000fe2000f8e18ff */
[----:B0-----:R-:W-:Y:S01]  /*0f50*/  IMAD.MOV.U32 R22, RZ, RZ, R30 ;  /* 0x000000ffff167224 */ /* 0x001fe200078e001e */
[----:B------:R-:W-:Y:S01]  /*0f60*/  ULEA UR14, UR19, UR14, 0x3 ;  /* 0x0000000e130e7291 */ /* 0x000fe2000f8e18ff */
[----:B------:R-:W-:Y:S01]  /*0f70*/  IMAD.MOV.U32 R23, RZ, RZ, R31 ;  /* 0x000000ffff177224 */ /* 0x000fe200078e001f */
[----:B------:R-:W-:Y:S01]  /*0f80*/  ULEA UR15, UR19, UR15, 0x3 ;  /* 0x0000000f130f7291 */ /* 0x000fe2000f8e18ff */
[----:B------:R-:W-:Y:S01]  /*0f90*/  IMAD R29, R16, 0x8, R29 ;  /* 0x00000008101d7824 */ /* 0x000fe200078e021d */
[----:B------:R-:W-:Y:S01]  /*0fa0*/  ULEA UR6, UR19, UR6, 0x3 ;  /* 0x0000000613067291 */ /* 0x000fe2000f8e18ff */
[----:B------:R-:W-:Y:S01]  /*0fb0*/  IMAD R27, R18, 0x8, R27 ;  /* 0x00000008121b7824 */ /* 0x000fe200078e021b */
[----:B------:R-:W-:Y:S01]  /*0fc0*/  ULEA UR7, UR19, UR7, 0x3 ;  /* 0x0000000713077291 */ /* 0x000fe2000f8e18ff */
[----:B------:R-:W-:-:S02]  /*0fd0*/  IMAD R25, R20, 0x8, R25 ;  /* 0x0000000814197824 */ /* 0x000fc400078e0219 */
[----:B------:R-:W-:Y:S02]  /*0fe0*/  IMAD R21, R16, 0x8, R21 ;  /* 0x0000000810157824 */ /* 0x000fe400078e0215 */
[----:B------:R-:W-:Y:S02]  /*0ff0*/  IMAD R19, R18, 0x8, R19 ;  /* 0x0000000812137824 */ /* 0x000fe400078e0213 */
[----:B------:R-:W-:Y:S02]  /*1000*/  IMAD R17, R16, 0x8, R17 ;  /* 0x0000000810117824 */ /* 0x000fe400078e0211 */
[----:B------:R-:W-:Y:S02]  /*1010*/  IMAD R13, R18, 0x8, R13 ;  /* 0x00000008120d7824 */ /* 0x000fe400078e020d */
[----:B------:R-:W-:Y:S01]  /*1020*/  IMAD.WIDE R30, R10, 0x4, R34 ;  /* 0x000000040a1e7825 */ /* 0x000fe200078e0222 */
[----:B--2---:R0:W-:Y:S03]  /*1030*/  STG.E desc[UR16][R34.64], R14 ;  /* 0x0000000e22007986 */ /* 0x0041e6000c101910 */
[----:B0-----:R-:W-:-:S04]  /*1040*/  IMAD.U32 R14, RZ, RZ, UR19 ;  /* 0x00000013ff0e7e24 */ /* 0x001fc8000f8e00ff */
[----:B------:R-:W-:Y:S01]  /*1050*/  IMAD R15, R14, 0x8, R15 ;  /* 0x000000080e0f7824 */ /* 0x000fe200078e020f */
[----:B------:R-:W-:Y:S06]  /*1060*/  BRA.U UP1, `(.L_x_38) ;  /* 0xfffffff501f87547 */ /* 0x000fec000b83ffff */
[----:B------:R-:W0:Y:S01]  /*1070*/  LDC R13, c[0x0][0x39c] ;  /* 0x0000e700ff0d7b82 */ /* 0x000e220000000800 */
[----:B------:R-:W-:Y:S01]  /*1080*/  IMAD.WIDE R30, R10, 0x20, R22 ;  /* 0x000000200a1e7825 */ /* 0x000fe200078e0216 */
[----:B0-----:R-:W-:-:S07]  /*1090*/  LOP3.LUT R13, R13, 0x7ffffff8, RZ, 0xc0, !PT ;  /* 0x7ffffff80d0d7812 */ /* 0x001fce00078ec0ff */
.L_x_37:
[----:B------:R-:W0:Y:S02]  /*10a0*/  LDCU UR5, c[0x0][0x39c] ;  /* 0x00007380ff0577ac */ /* 0x000e240008000800 */
[----:B0-----:R-:W-:-:S04]  /*10b0*/  ULOP3.LUT UR5, UR5, 0x7, URZ, 0xc0, !UPT ;  /* 0x0000000705057892 */ /* 0x001fc8000f8ec0ff */
[----:B------:R-:W-:-:S09]  /*10c0*/  UISETP.NE.AND UP1, UPT, UR5, URZ, UPT ;  /* 0x000000ff0500728c */ /* 0x000fd2000bf25270 */
[----:B------:R-:W-:Y:S05]  /*10d0*/  BRA.U !UP1, `(.L_x_39) ;  /* 0x0000000909247547 */ /* 0x000fea000b800000 */
[----:B------:R-:W-:Y:S01]  /*10e0*/  UIADD3 UR5, UPT, UPT, UR5, -0x1, URZ ;  /* 0xffffffff05057890 */ /* 0x000fe2000fffe0ff */
[----:B------:R-:W-:-:S03]  /*10f0*/  SHF.R.S32.HI R16, RZ, 0x1f, R9 ;  /* 0x0000001fff107819 */ /* 0x000fc60000011409 */
[----:B------:R-:W-:-:S09]  /*1100*/  UISETP.GE.U32.AND UP1, UPT, UR5, 0x3, UPT ;  /* 0x000000030500788c */ /* 0x000fd2000bf26070 */
[----:B------:R-:W-:Y:S05]  /*1110*/  BRA.U !UP1, `(.L_x_40) ;  /* 0x0000000509107547 */ /* 0x000fea000b800000 */
[----:B------:R-:W0:Y:S01]  /*1120*/  LDC R20, c[0x0][0x3b4] ;  /* 0x0000ed00ff147b82 */ /* 0x000e220000000800 */
[----:B------:R-:W1:Y:S01]  /*1130*/  LDCU UR5, c[0x0][0x390] ;  /* 0x00007200ff0577ac */ /* 0x000e620008000800 */
[----:B0-----:R-:W-:-:S05]  /*1140*/  IMAD R19, R13, R20, R12 ;  /* 0x000000140d137224 */ /* 0x001fca00078e020c */
[----:B------:R-:W-:Y:S02]  /*1150*/  ISETP.GE.AND P0, PT, R19, UR9, PT ;  /* 0x0000000913007c0c */ /* 0x000fe4000bf06270 */
[C---:B------:R-:W-:Y:S02]  /*1160*/  LOP3.LUT R14, R0.reuse, R19, RZ, 0xfc, !PT ;  /* 0x00000013000e7212 */ /* 0x040fe400078efcff */
[----:B-1----:R-:W-:-:S04]  /*1170*/  ISETP.GE.OR P0, PT, R0, UR5, P0 ;  /* 0x0000000500007c0c */ /* 0x002fc80008706670 */
[----:B------:R-:W-:-:S13]  /*1180*/  ISETP.LT.OR P0, PT, R14, RZ, P0 ;  /* 0x000000ff0e00720c */ /* 0x000fda0000701670 */
[----:B------:R-:W0:Y:S01]  /*1190*/  @!P0 LDC.64 R14, c[0x0][0x388] ;  /* 0x0000e200ff0e8b82 */ /* 0x000e220000000a00 */
[----:B------:R-:W-:-:S05]  /*11a0*/  @!P0 IMAD R17, R13, R20, UR8 ;  /* 0x000000080d118e24 */ /* 0x000fca000f8e0214 */
[----:B------:R-:W-:-:S04]  /*11b0*/  @!P0 IADD3 R18, P1, PT, R9, R17, RZ ;  /* 0x0000001109128210 */ /* 0x000fc80007f3e0ff */
[----:B------:R-:W-:Y:S02]  /*11c0*/  @!P0 LEA.HI.X.SX32 R17, R17, R16, 0x1, P1 ;  /* 0x0000001011118211 */ /* 0x000fe400008f0eff */
[----:B0-----:R-:W-:-:S04]  /*11d0*/  @!P0 LEA R14, P1, R18, R14, 0x2 ;  /* 0x0000000e120e8211 */ /* 0x001fc800078210ff */
[----:B------:R-:W-:Y:S01]  /*11e0*/  @!P0 LEA.HI.X R15, R18, R15, R17, 0x2, P1 ;  /* 0x0000000f120f8211 */ /* 0x000fe200008f1411 */
[----:B------:R-:W-:-:S06]  /*11f0*/  IMAD.MOV.U32 R17, RZ, RZ, RZ ;  /* 0x000000ffff117224 */ /* 0x000fcc00078e00ff */
[----:B------:R-:W2:Y:S01]  /*1200*/  @!P0 LDG.E R17, desc[UR16][R14.64] ;  /* 0x000000100e118981 */ /* 0x000ea2000c1e1900 */
[--C-:B------:R-:W-:Y:S02]  /*1210*/  IMAD.IADD R23, R19, 0x1, R20.reuse ;  /* 0x0000000113177824 */ /* 0x100fe400078e0214 */
[----:B------:R-:W-:-:S03]  /*1220*/  IMAD R25, R13, R20, R20 ;  /* 0x000000140d197224 */ /* 0x000fc600078e0214 */
[----:B------:R-:W-:Y:S02]  /*1230*/  ISETP.GE.AND P0, PT, R23, UR9, PT ;  /* 0x0000000917007c0c */ /* 0x000fe4000bf06270 */
[C---:B------:R-:W-:Y:S02]  /*1240*/  LOP3.LUT R18, R0.reuse, R23, RZ, 0xfc, !PT ;  /* 0x0000001700127212 */ /* 0x040fe400078efcff */
[----:B------:R-:W-:-:S04]  /*1250*/  ISETP.GE.OR P0, PT, R0, UR5, P0 ;  /* 0x0000000500007c0c */ /* 0x000fc80008706670 */
[----:B------:R-:W-:-:S13]  /*1260*/  ISETP.LT.OR P0, PT, R18, RZ, P0 ;  /* 0x000000ff1200720c */ /* 0x000fda0000701670 */
[----:B------:R-:W0:Y:S01]  /*1270*/  @!P0 LDC.64 R18, c[0x0][0x388] ;  /* 0x0000e200ff128b82 */ /* 0x000e220000000a00 */
[----:B------:R-:W-:-:S05]  /*1280*/  @!P0 VIADD R21, R25, UR8 ;  /* 0x0000000819158c36 */ /* 0x000fca0008000000 */
[----:B------:R-:W-:-:S04]  /*1290*/  @!P0 IADD3 R22, P1, PT, R9, R21, RZ ;  /* 0x0000001509168210 */ /* 0x000fc80007f3e0ff */
[----:B------:R-:W-:Y:S02]  /*12a0*/  @!P0 LEA.HI.X.SX32 R21, R21, R16, 0x1, P1 ;  /* 0x0000001015158211 */ /* 0x000fe400008f0eff */
[----:B0-----:R-:W-:-:S04]  /*12b0*/  @!P0 LEA R18, P1, R22, R18, 0x2 ;  /* 0x0000001216128211 */ /* 0x001fc800078210ff */
[----:B------:R-:W-:Y:S01]  /*12c0*/  @!P0 LEA.HI.X R19, R22, R19, R21, 0x2, P1 ;  /* 0x0000001316138211 */ /* 0x000fe200008f1415 */
[----:B------:R-:W-:Y:S01]  /*12d0*/  IMAD.MOV.U32 R21, RZ, RZ, RZ ;  /* 0x000000ffff157224 */ /* 0x000fe200078e00ff */
[----:B--2---:R0:W-:Y:S05]  /*12e0*/  STG.E desc[UR16][R30.64], R17 ;  /* 0x000000111e007986 */ /* 0x0041ea000c101910 */
[----:B------:R-:W2:Y:S01]  /*12f0*/  @!P0 LDG.E R21, desc[UR16][R18.64] ;  /* 0x0000001012158981 */ /* 0x000ea2000c1e1900 */
[--C-:B------:R-:W-:Y:S02]  /*1300*/  IMAD.IADD R27, R23, 0x1, R20.reuse ;  /* 0x00000001171b7824 */ /* 0x100fe400078e0214 */
[----:B------:R-:W-:-:S03]  /*1310*/  IMAD.IADD R29, R25, 0x1, R20 ;  /* 0x00000001191d7824 */ /* 0x000fc600078e0214 */
[----:B------:R-:W-:Y:S02]  /*1320*/  ISETP.GE.AND P0, PT, R27, UR9, PT ;  /* 0x000000091b007c0c */ /* 0x000fe4000bf06270 */
[----:B------:R-:W-:Y:S01]  /*1330*/  LOP3.LUT R14, R0, R27, RZ, 0xfc, !PT ;  /* 0x0000001b000e7212 */ /* 0x000fe200078efcff */
[----:B0-----:R-:W-:Y:S01]  /*1340*/  IMAD.WIDE R30, R10, 0x4, R30 ;  /* 0x000000040a1e7825 */ /* 0x001fe200078e021e */
[----:B------:R-:W-:-:S03]  /*1350*/  ISETP.GE.OR P0, PT, R0, UR5, P0 ;  /* 0x0000000500007c0c */ /* 0x000fc60008706670 */
[----:B------:R-:W-:Y:S01]  /*1360*/  IMAD.MOV.U32 R17, RZ, RZ, RZ ;  /* 0x000000ffff117224 */ /* 0x000fe200078e00ff */
[----:B------:R-:W-:-:S13]  /*1370*/  ISETP.LT.OR P0, PT, R14, RZ, P0 ;  /* 0x000000ff0e00720c */ /* 0x000fda0000701670 */
[----:B------:R-:W0:Y:S01]  /*1380*/  @!P0 LDC.64 R14, c[0x0][0x388] ;  /* 0x0000e200ff0e8b82 */ /* 0x000e220000000a00 */
[----:B------:R-:W-:-:S05]  /*1390*/  @!P0 VIADD R22, R29, UR8 ;  /* 0x000000081d168c36 */ /* 0x000fca0008000000 */
[----:B------:R-:W-:-:S04]  /*13a0*/  @!P0 IADD3 R23, P1, PT, R9, R22, RZ ;  /* 0x0000001609178210 */ /* 0x000fc80007f3e0ff */
[----:B------:R-:W-:Y:S02]  /*13b0*/  @!P0 LEA.HI.X.SX32 R22, R22, R16, 0x1, P1 ;  /* 0x0000001016168211 */ /* 0x000fe400008f0eff */
[----:B0-----:R-:W-:-:S04]  /*13c0*/  @!P0 LEA R14, P1, R23, R14, 0x2 ;  /* 0x0000000e170e8211 */ /* 0x001fc800078210ff */
[----:B------:R-:W-:Y:S01]  /*13d0*/  @!P0 LEA.HI.X R15, R23, R15, R22, 0x2, P1 ;  /* 0x0000000f170f8211 */ /* 0x000fe200008f1416 */
[----:B--2---:R0:W-:Y:S04]  /*13e0*/  STG.E desc[UR16][R30.64], R21 ;  /* 0x000000151e007986 */ /* 0x0041e8000c101910 */
[----:B------:R-:W2:Y:S01]  /*13f0*/  @!P0 LDG.E R17, desc[UR16][R14.64] ;  /* 0x000000100e118981 */ /* 0x000ea2000c1e1900 */
[----:B------:R-:W-:Y:S01]  /*1400*/  IMAD.IADD R19, R27, 0x1, R20 ;  /* 0x000000011b137824 */ /* 0x000fe200078e0214 */
[----:B------:R-:W-:Y:S01]  /*1410*/  BSSY.RECONVERGENT B0, `(.L_x_41) ;  /* 0x0000011000007945 */ /* 0x000fe20003800200 */
[----:B------:R-:W-:-:S03]  /*1420*/  IMAD.WIDE R22, R10, 0x4, R30 ;  /* 0x000000040a167825 */ /* 0x000fc600078e021e */
[----:B------:R-:W-:Y:S01]  /*1430*/  ISETP.GE.AND P0, PT, R19, UR9, PT ;  /* 0x0000000913007c0c */ /* 0x000fe2000bf06270 */
[----:B------:R-:W-:Y:S01]  /*1440*/  IMAD.MOV.U32 R25, RZ, RZ, RZ ;  /* 0x000000ffff197224 */ /* 0x000fe200078e00ff */
[C---:B------:R-:W-:Y:S02]  /*1450*/  LOP3.LUT R19, R0.reuse, R19, RZ, 0xfc, !PT ;  /* 0x0000001300137212 */ /* 0x040fe400078efcff */
[----:B------:R-:W-:-:S04]  /*1460*/  ISETP.GE.OR P0, PT, R0, UR5, P0 ;  /* 0x0000000500007c0c */ /* 0x000fc80008706670 */
[----:B------:R-:W-:Y:S01]  /*1470*/  ISETP.LT.OR P0, PT, R19, RZ, P0 ;  /* 0x000000ff1300720c */ /* 0x000fe20000701670 */
[----:B------:R-:W-:Y:S01]  /*1480*/  IMAD.WIDE R18, R10, 0x4, R22 ;  /* 0x000000040a127825 */ /* 0x000fe200078e0216 */
[----:B--2---:R0:W-:Y:S11]  /*1490*/  STG.E desc[UR16][R22.64], R17 ;  /* 0x0000001116007986 */ /* 0x0041f6000c101910 */
[----:B------:R-:W-:Y:S05]  /*14a0*/  @P0 BRA `(.L_x_42) ;  /* 0x00000000001c0947 */ /* 0x000fea0003800000 */
[----:B------:R-:W1:Y:S01]  /*14b0*/  LDCU.64 UR6, c[0x0][0x388] ;  /* 0x00007100ff0677ac */ /* 0x000e620008000a00 */
[----:B------:R-:W-:-:S04]  /*14c0*/  IADD3 R20, PT, PT, R20, UR8, R29 ;  /* 0x0000000814147c10 */ /* 0x000fc8000fffe01d */
[----:B------:R-:W-:-:S04]  /*14d0*/  IADD3 R15, P0, PT, R9, R20, RZ ;  /* 0x00000014090f7210 */ /* 0x000fc80007f1e0ff */
[----:B------:R-:W-:Y:S02]  /*14e0*/  LEA.HI.X.SX32 R20, R20, R16, 0x1, P0 ;  /* 0x0000001014147211 */ /* 0x000fe400000f0eff */
[----:B-1----:R-:W-:-:S04]  /*14f0*/  LEA R14, P0, R15, UR6, 0x2 ;  /* 0x000000060f0e7c11 */ /* 0x002fc8000f8010ff */
[----:B------:R-:W-:-:S05]  /*1500*/  LEA.HI.X R15, R15, UR7, R20, 0x2, P0 ;  /* 0x000000070f0f7c11 */ /* 0x000fca00080f1414 */
[----:B------:R1:W5:Y:S04]  /*1510*/  LDG.E R25, desc[UR16][R14.64] ;  /* 0x000000100e197981 */ /* 0x000368000c1e1900 */
.L_x_42:
[----:B------:R-:W-:Y:S05]  /*1520*/  BSYNC.RECONVERGENT B0 ;  /* 0x0000000000007941 */ /* 0x000fea0003800200 */
.L_x_41:
[----:B-----5:R2:W-:Y:S01]  /*1530*/  STG.E desc[UR16][R18.64], R25 ;  /* 0x0000001912007986 */ /* 0x0205e2000c101910 */
[----:B------:R-:W-:Y:S02]  /*1540*/  VIADD R13, R13, 0x4 ;  /* 0x000000040d0d7836 */ /* 0x000fe40000000000 */
[----:B0-----:R-:W-:-:S07]  /*1550*/  IMAD.WIDE R30, R10, 0x4, R18 ;  /* 0x000000040a1e7825 */ /* 0x001fce00078e0212 */
.L_x_40:
[----:B------:R-:W0:Y:S02]  /*1560*/  LDCU UR5, c[0x0][0x39c] ;  /* 0x00007380ff0577ac */ /* 0x000e240008000800 */
[----:B0-----:R-:W-:-:S09]  /*1570*/  ULOP3.LUT UP1, UR6, UR5, 0x3, URZ, 0xc0, !UPT ;  /* 0x0000000305067892 */ /* 0x001fd2000f82c0ff */
[----:B------:R-:W-:Y:S05]  /*1580*/  BRA.U !UP1, `(.L_x_39) ;  /* 0x0000000109f87547 */ /* 0x000fea000b800000 */
[----:B------:R-:W-:-:S09]  /*1590*/  UISETP.NE.AND UP1, UPT, UR6, 0x1, UPT ;  /* 0x000000010600788c */ /* 0x000fd2000bf25270 */
[----:B------:R-:W-:Y:S05]  /*15a0*/  BRA.U !UP1, `(.L_x_43) ;  /* 0x0000000109947547 */ /* 0x000fea000b800000 */
[----:B------:R-:W0:Y:S01]  /*15b0*/  LDC R22, c[0x0][0x3b4] ;  /* 0x0000ed00ff167b82 */ /* 0x000e220000000800 */
[----:B------:R-:W3:Y:S01]  /*15c0*/  LDCU UR6, c[0x0][0x390] ;  /* 0x00007200ff0677ac */ /* 0x000ee20008000800 */
[----:B0-----:R-:W-:-:S05]  /*15d0*/  IMAD R21, R13, R22, R12 ;  /* 0x000000160d157224 */ /* 0x001fca00078e020c */
[----:B------:R-:W-:Y:S02]  /*15e0*/  ISETP.GE.AND P0, PT, R21, UR9, PT ;  /* 0x0000000915007c0c */ /* 0x000fe4000bf06270 */
[C---:B-1----:R-:W-:Y:S02]  /*15f0*/  LOP3.LUT R14, R0.reuse, R21, RZ, 0xfc, !PT ;  /* 0x00000015000e7212 */ /* 0x042fe400078efcff */
[----:B---3--:R-:W-:-:S04]  /*1600*/  ISETP.GE.OR P0, PT, R0, UR6, P0 ;  /* 0x0000000600007c0c */ /* 0x008fc80008706670 */
[----:B------:R-:W-:-:S13]  /*1610*/  ISETP.LT.OR P0, PT, R14, RZ, P0 ;  /* 0x000000ff0e00720c */ /* 0x000fda0000701670 */
[----:B------:R-:W0:Y:S01]  /*1620*/  @!P0 LDC.64 R14, c[0x0][0x388] ;  /* 0x0000e200ff0e8b82 */ /* 0x000e220000000a00 */
[----:B------:R-:W-:-:S05]  /*1630*/  @!P0 IMAD R17, R13, R22, UR8 ;  /* 0x000000080d118e24 */ /* 0x000fca000f8e0216 */
[----:B--2---:R-:W-:-:S04]  /*1640*/  @!P0 IADD3 R19, P1, PT, R9, R17, RZ ;  /* 0x0000001109138210 */ /* 0x004fc80007f3e0ff */
[----:B------:R-:W-:Y:S01]  /*1650*/  @!P0 LEA.HI.X.SX32 R20, R17, R16, 0x1, P1 ;  /* 0x0000001011148211 */ /* 0x000fe200008f0eff */
[----:B------:R-:W-:Y:S01]  /*1660*/  IMAD.MOV.U32 R17, RZ, RZ, RZ ;  /* 0x000000ffff117224 */ /* 0x000fe200078e00ff */
[----:B0-----:R-:W-:-:S04]  /*1670*/  @!P0 LEA R18, P1, R19, R14, 0x2 ;  /* 0x0000000e13128211 */ /* 0x001fc800078210ff */
[----:B------:R-:W-:-:S05]  /*1680*/  @!P0 LEA.HI.X R19, R19, R15, R20, 0x2, P1 ;  /* 0x0000000f13138211 */ /* 0x000fca00008f1414 */
[----:B------:R-:W2:Y:S01]  /*1690*/  @!P0 LDG.E R17, desc[UR16][R18.64] ;  /* 0x0000001012118981 */ /* 0x000ea2000c1e1900 */
[----:B------:R-:W-:Y:S01]  /*16a0*/  IMAD.IADD R15, R21, 0x1, R22 ;  /* 0x00000001150f7824 */ /* 0x000fe200078e0216 */
[----:B------:R-:W-:Y:S01]  /*16b0*/  BSSY.RECONVERGENT B0, `(.L_x_44) ;  /* 0x0000011000007945 */ /* 0x000fe20003800200 */
[----:B------:R-:W-:-:S03]  /*16c0*/  IMAD.MOV.U32 R21, RZ, RZ, RZ ;  /* 0x000000ffff157224 */ /* 0x000fc600078e00ff */
[----:B------:R-:W-:Y:S02]  /*16d0*/  ISETP.GE.AND P0, PT, R15, UR9, PT ;  /* 0x000000090f007c0c */ /* 0x000fe4000bf06270 */
[C---:B------:R-:W-:Y:S02]  /*16e0*/  LOP3.LUT R15, R0.reuse, R15, RZ, 0xfc, !PT ;  /* 0x0000000f000f7212 */ /* 0x040fe400078efcff */
[----:B------:R-:W-:-:S04]  /*16f0*/  ISETP.GE.OR P0, PT, R0, UR6, P0 ;  /* 0x0000000600007c0c */ /* 0x000fc80008706670 */
[----:B------:R-:W-:Y:S01]  /*1700*/  ISETP.LT.OR P0, PT, R15, RZ, P0 ;  /* 0x000000ff0f00720c */ /* 0x000fe20000701670 */
[----:B------:R-:W-:Y:S01]  /*1710*/  IMAD.WIDE R14, R10, 0x4, R30 ;  /* 0x000000040a0e7825 */ /* 0x000fe200078e021e */
[----:B--2---:R0:W-:Y:S11]  /*1720*/  STG.E desc[UR16][R30.64], R17 ;  /* 0x000000111e007986 */ /* 0x0041f6000c101910 */
[----:B------:R-:W-:Y:S05]  /*1730*/  @P0 BRA `(.L_x_45) ;  /* 0x0000000000200947 */ /* 0x000fea0003800000 */
[----:B------:R-:W1:Y:S01]  /*1740*/  LDCU.64 UR6, c[0x0][0x388] ;  /* 0x00007100ff0677ac */ /* 0x000e620008000a00 */
[----:B0-----:R-:W-:-:S04]  /*1750*/  IMAD R17, R13, R22, R22 ;  /* 0x000000160d117224 */ /* 0x001fc800078e0216 */
[----:B------:R-:W-:-:S05]  /*1760*/  VIADD R17, R17, UR8 ;  /* 0x0000000811117c36 */ /* 0x000fca0008000000 */
[----:B------:R-:W-:-:S04]  /*1770*/  IADD3 R19, P0, PT, R9, R17, RZ ;  /* 0x0000001109137210 */ /* 0x000fc80007f1e0ff */
[----:B------:R-:W-:Y:S02]  /*1780*/  LEA.HI.X.SX32 R20, R17, R16, 0x1, P0 ;  /* 0x0000001011147211 */ /* 0x000fe400000f0eff */
[----:B-1----:R-:W-:-:S04]  /*1790*/  LEA R18, P0, R19, UR6, 0x2 ;  /* 0x0000000613127c11 */ /* 0x002fc8000f8010ff */
[----:B------:R-:W-:-:S05]  /*17a0*/  LEA.HI.X R19, R19, UR7, R20, 0x2, P0 ;  /* 0x0000000713137c11 */ /* 0x000fca00080f1414 */
[----:B------:R1:W5:Y:S04]  /*17b0*/  LDG.E R21, desc[UR16][R18.64] ;  /* 0x0000001012157981 */ /* 0x000368000c1e1900 */
.L_x_45:
[----:B------:R-:W-:Y:S05]  /*17c0*/  BSYNC.RECONVERGENT B0 ;  /* 0x0000000000007941 */ /* 0x000fea0003800200 */
.L_x_44:
[----:B-----5:R3:W-:Y:S01]  /*17d0*/  STG.E desc[UR16][R14.64], R21 ;  /* 0x000000150e007986 */ /* 0x0207e2000c101910 */
[----:B0-----:R-:W-:-:S04]  /*17e0*/  IMAD.WIDE R30, R10, 0x4, R14 ;  /* 0x000000040a1e7825 */ /* 0x001fc800078e020e */
[----:B------:R-:W-:-:S07]  /*17f0*/  VIADD R13, R13, 0x2 ;  /* 0x000000020d0d7836 */ /* 0x000fce0000000000 */
.L_x_43:
[----:B------:R-:W-:-:S04]  /*1800*/  ULOP3.LUT UR5, UR5, 0x1, URZ, 0xc0, !UPT ;  /* 0x0000000105057892 */ /* 0x000fc8000f8ec0ff */
[----:B------:R-:W-:-:S09]  /*1810*/  UISETP.NE.U32.AND UP1, UPT, UR5, 0x1, UPT ;  /* 0x000000010500788c */ /* 0x000fd2000bf25070 */
[----:B------:R-:W-:Y:S05]  /*1820*/  BRA.U UP1, `(.L_x_39) ;  /* 0x0000000101507547 */ /* 0x000fea000b800000 */
[----:B-1-3--:R-:W0:Y:S01]  /*1830*/  LDC R14, c[0x0][0x3b4] ;  /* 0x0000ed00ff0e7b82 */ /* 0x00ae220000000800 */
[----:B------:R-:W1:Y:S01]  /*1840*/  LDCU UR5, c[0x0][0x390] ;  /* 0x00007200ff0577ac */ /* 0x000e620008000800 */
[----:B------:R-:W-:Y:S01]  /*1850*/  BSSY.RECONVERGENT B0, `(.L_x_46) ;  /* 0x000000f000007945 */ /* 0x000fe20003800200 */
[----:B0-----:R-:W-:-:S05]  /*1860*/  IMAD R15, R13, R14, R12 ;  /* 0x0000000e0d0f7224 */ /* 0x001fca00078e020c */
[----:B------:R-:W-:Y:S02]  /*1870*/  ISETP.GE.AND P0, PT, R15, UR9, PT ;  /* 0x000000090f007c0c */ /* 0x000fe4000bf06270 */
[C---:B------:R-:W-:Y:S02]  /*1880*/  LOP3.LUT R15, R0.reuse, R15, RZ, 0xfc, !PT ;  /* 0x0000000f000f7212 */ /* 0x040fe400078efcff */
[----:B-1----:R-:W-:-:S04]  /*1890*/  ISETP.GE.OR P0, PT, R0, UR5, P0 ;  /* 0x0000000500007c0c */ /* 0x002fc80008706670 */
[----:B------:R-:W-:Y:S01]  /*18a0*/  ISETP.LT.OR P0, PT, R15, RZ, P0 ;  /* 0x000000ff0f00720c */ /* 0x000fe20000701670 */
[----:B------:R-:W-:-:S12]  /*18b0*/  IMAD.MOV.U32 R15, RZ, RZ, RZ ;  /* 0x000000ffff0f7224 */ /* 0x000fd800078e00ff */
[----:B------:R-:W-:Y:S05]  /*18c0*/  @P0 BRA `(.L_x_47) ;  /* 0x00000000001c0947 */ /* 0x000fea0003800000 */
[----:B------:R-:W0:Y:S01]  /*18d0*/  LDCU.64 UR6, c[0x0][0x388] ;  /* 0x00007100ff0677ac */ /* 0x000e220008000a00 */
[----:B------:R-:W-:-:S05]  /*18e0*/  IMAD R13, R13, R14, UR8 ;  /* 0x000000080d0d7e24 */ /* 0x000fca000f8e020e */
[----:B------:R-:W-:-:S04]  /*18f0*/  IADD3 R0, P0, PT, R9, R13, RZ ;  /* 0x0000000d09007210 */ /* 0x000fc80007f1e0ff */
[----:B------:R-:W-:Y:S02]  /*1900*/  LEA.HI.X.SX32 R13, R13, R16, 0x1, P0 ;  /* 0x000000100d0d7211 */ /* 0x000fe400000f0eff */
[----:B0-----:R-:W-:-:S04]  /*1910*/  LEA R14, P0, R0, UR6, 0x2 ;  /* 0x00000006000e7c11 */ /* 0x001fc8000f8010ff */
[----:B------:R-:W-:-:S06]  /*1920*/  LEA.HI.X R15, R0, UR7, R13, 0x2, P0 ;  /* 0x00000007000f7c11 */ /* 0x000fcc00080f140d */
[----:B------:R0:W5:Y:S03]  /*1930*/  LDG.E R15, desc[UR16][R14.64] ;  /* 0x000000100e0f7981 */ /* 0x000166000c1e1900 */
.L_x_47:
[----:B------:R-:W-:Y:S05]  /*1940*/  BSYNC.RECONVERGENT B0 ;  /* 0x0000000000007941 */ /* 0x000fea0003800200 */
.L_x_46:
[----:B-----5:R1:W-:Y:S02]  /*1950*/  STG.E desc[UR16][R30.64], R15 ;  /* 0x0000000f1e007986 */ /* 0x0203e4000c101910 */
[----:B-1----:R-:W-:-:S07]  /*1960*/  IMAD.WIDE R30, R10, 0x4, R30 ;  /* 0x000000040a1e7825 */ /* 0x002fce00078e021e */
.L_x_39:
[----:B------:R-:W-:Y:S05]  /*1970*/  BRA.U UP0, `(.L_x_48) ;  /* 0xffffffed002c7547 */ /* 0x000fea000b83ffff */
[----:B------:R-:W-:Y:S05]  /*1980*/  EXIT ;  /* 0x000000000000794d */ /* 0x000fea0003800000 */
.L_x_49:
        /* <DEDUP_REMOVED lines=15> */
.L_x_54:


//--------------------- .nv.shared.reserved.0     --------------------------
	.section	.nv.shared.reserved.0,"aw",@nobits
	.weak		__nv_reservedSMEM_offset_0_alias
	.size		__nv_reservedSMEM_offset_0_alias, 0, 64
	.other		__nv_reservedSMEM_offset_0_alias,@"STO_CUDA_RESERVED_SHARED STV_DEFAULT"
__nv_reservedSMEM_offset_0_alias:
	.zero		0
	.zero		64


//--------------------- .nv.shared._Z33conv_diag_affine_bwd_batch_kernelPKfiiiS0_S0_PfS1_S1_ --------------------------
	.section	.nv.shared._Z33conv_diag_affine_bwd_batch_kernelPKfiiiS0_S0_PfS1_S1_,"aw",@nobits
	.sectionflags	@""
	.align	4
.nv.shared._Z33conv_diag_affine_bwd_batch_kernelPKfiiiS0_S0_PfS1_S1_:
	.zero		9472


//--------------------- .nv.constant0._Z22conv_scale_rfwd_kernelPKfjjjS0_S0_S0_S0_Pf --------------------------
	.section	.nv.constant0._Z22conv_scale_rfwd_kernelPKfjjjS0_S0_S0_S0_Pf,"a",@progbits
	.sectionflags	@""
	.align	4
.nv.constant0._Z22conv_scale_rfwd_kernelPKfjjjS0_S0_S0_S0_Pf:
	.zero		960


//--------------------- .nv.constant0._Z33conv_diag_affine_bwd_batch_kernelPKfiiiS0_S0_PfS1_S1_ --------------------------
	.section	.nv.constant0._Z33conv_diag_affine_bwd_batch_kernelPKfiiiS0_S0_PfS1_S1_,"a",@progbits
	.sectionflags	@""
	.align	4
.nv.constant0._Z33conv_diag_affine_bwd_batch_kernelPKfiiiS0_S0_PfS1_S1_:
	.zero		960


//--------------------- .nv.constant0._Z33conv_diag_affine_fwd_batch_kernelPKfiiiS0_S0_Pf --------------------------
	.section	.nv.constant0._Z33conv_diag_affine_fwd_batch_kernelPKfiiiS0_S0_Pf,"a",@progbits
	.sectionflags	@""
	.align	4
.nv.constant0._Z33conv_diag_affine_fwd_batch_kernelPKfiiiS0_S0_Pf:
	.zero		944


//--------------------- .nv.constant0._Z17col2im_gpu_kerneliPKfiiiiiiiiiiiiiPf --------------------------
	.section	.nv.constant0._Z17col2im_gpu_kerneliPKfiiiiiiiiiiiiiPf,"a",@progbits
	.sectionflags	@""
	.align	4
.nv.constant0._Z17col2im_gpu_kerneliPKfiiiiiiiiiiiiiPf:
	.zero		976


//--------------------- .nv.constant0._Z17im2col_gpu_kerneliPKfiiiiiiiiiiiiPf --------------------------
	.section	.nv.constant0._Z17im2col_gpu_kerneliPKfiiiiiiiiiiiiPf,"a",@progbits
	.sectionflags	@""
	.align	4
.nv.constant0._Z17im2col_gpu_kerneliPKfiiiiiiiiiiiiPf:
	.zero		968


//--------------------- SYMBOLS --------------------------

	.type		.nv.reservedSmem.offset0,@object
	.size		.nv.reservedSmem.offset0,0x4
	.type		.nv.reservedSmem.cap,@object
	.size		.nv.reservedSmem.cap,0x4
